	.target	sm_103a

	.elftype	@"ET_EXEC"


//--------------------- .note.nv.tkinfo           --------------------------
	.section	.note.nv.tkinfo,"",@"SHT_NOTE"
	.sectionflags	@"SHF_NOTE_NV_TKINFO"
	.tkinfo
        /*0018*/ 	.word	0x00000002
        /*0030*/ 	.string	""
        /*0030*/ 	.string	"ptxas"
        /*0030*/ 	.string	"Cuda compilation tools, release 13.0, V13.0.88"
        /*0030*/ 	.string	"Build cuda_13.0.r13.0/compiler.36424714_0"
        /*0030*/ 	.string	"-arch sm_103a -m 64 "



//--------------------- .note.nv.cuinfo           --------------------------
	.section	.note.nv.cuinfo,"",@"SHT_NOTE"
	.sectionflags	@"SHF_NOTE_NV_CUINFO"
        /*0018*/ 	.short	0x0002
        /*001a*/ 	.short	0x0067
        /*001c*/ 	.short	0x0082
	.zero		2


//--------------------- .nv.info                  --------------------------
	.section	.nv.info,"",@"SHT_CUDA_INFO"
	.align	4


	//----- nvinfo : EIATTR_REGCOUNT
	.align		4
        /*0000*/ 	.byte	0x04, 0x2f
        /*0002*/ 	.short	(.L_12 - .L_11)
	.align		4
.L_11:
        /*0004*/ 	.word	index@(_ZN7cutlass13device_kernelIN5flash11enable_sm90INS1_16FlashAttnFwdSm90INS1_25CollectiveMainloopFwdSm90ILi2EN4cute5tupleIJNS5_1CILi1EEES8_S8_EEENS6_IJNS7_ILi128EEESA_SA_EEELi128ENS_6half_tEfNS_4arch4Sm90ELb1ELb0ELb1ELb1ELb1ELb1ELb0ELb1ELb1ELb1ELb1ELb0EEENS1_21CollectiveEpilogueFwdISB_S9_SC_SE_Li256ELb1ELb1ELb1ELb0EEENS1_36VarlenDynamicPersistentTileSchedulerILi128ELi128ELi256ELi128ELb1ELb1ELb1ELb1ELb1ELb1EEEEEEEEEvNT_6ParamsE)
        /*0008*/ 	.word	0x00000004


	//----- nvinfo : EIATTR_FRAME_SIZE
	.align		4
.L_12:
        /*000c*/ 	.byte	0x04, 0x11
        /*000e*/ 	.short	(.L_14 - .L_13)
	.align		4
.L_13:
        /*0010*/ 	.word	index@(_ZN7cutlass13device_kernelIN5flash11enable_sm90INS1_16FlashAttnFwdSm90INS1_25CollectiveMainloopFwdSm90ILi2EN4cute5tupleIJNS5_1CILi1EEES8_S8_EEENS6_IJNS7_ILi128EEESA_SA_EEELi128ENS_6half_tEfNS_4arch4Sm90ELb1ELb0ELb1ELb1ELb1ELb1ELb0ELb1ELb1ELb1ELb1ELb0EEENS1_21CollectiveEpilogueFwdISB_S9_SC_SE_Li256ELb1ELb1ELb1ELb0EEENS1_36VarlenDynamicPersistentTileSchedulerILi128ELi128ELi256ELi128ELb1ELb1ELb1ELb1ELb1ELb1EEEEEEEEEvNT_6ParamsE)
        /*0014*/ 	.word	0x00000000


	//----- nvinfo : EIATTR_REGCOUNT
	.align		4
.L_14:
        /*0018*/ 	.byte	0x04, 0x2f
        /*001a*/ 	.short	(.L_16 - .L_15)
	.align		4
.L_15:
        /*001c*/ 	.word	index@(_ZN7cutlass13device_kernelIN5flash11enable_sm90INS1_16FlashAttnFwdSm90INS1_25CollectiveMainloopFwdSm90ILi2EN4cute5tupleIJNS5_1CILi1EEES8_S8_EEENS6_IJNS7_ILi128EEESA_SA_EEELi128ENS_6half_tEfNS_4arch4Sm90ELb1ELb0ELb1ELb1ELb1ELb0ELb0ELb1ELb1ELb1ELb1ELb0EEENS1_21CollectiveEpilogueFwdISB_S9_SC_SE_Li256ELb1ELb1ELb1ELb0EEENS1_36VarlenDynamicPersistentTileSchedulerILi128ELi128ELi256ELi128ELb1ELb1ELb1ELb1ELb1ELb1EEEEEEEEEvNT_6ParamsE)
        /*0020*/ 	.word	0x00000004


	//----- nvinfo : EIATTR_FRAME_SIZE
	.align		4
.L_16:
        /*0024*/ 	.byte	0x04, 0x11
        /*0026*/ 	.short	(.L_18 - .L_17)
	.align		4
.L_17:
        /*0028*/ 	.word	index@(_ZN7cutlass13device_kernelIN5flash11enable_sm90INS1_16FlashAttnFwdSm90INS1_25CollectiveMainloopFwdSm90ILi2EN4cute5tupleIJNS5_1CILi1EEES8_S8_EEENS6_IJNS7_ILi128EEESA_SA_EEELi128ENS_6half_tEfNS_4arch4Sm90ELb1ELb0ELb1ELb1ELb1ELb0ELb0ELb1ELb1ELb1ELb1ELb0EEENS1_21CollectiveEpilogueFwdISB_S9_SC_SE_Li256ELb1ELb1ELb1ELb0EEENS1_36VarlenDynamicPersistentTileSchedulerILi128ELi128ELi256ELi128ELb1ELb1ELb1ELb1ELb1ELb1EEEEEEEEEvNT_6ParamsE)
        /*002c*/ 	.word	0x00000000


	//----- nvinfo : EIATTR_REGCOUNT
	.align		4
.L_18:
        /*0030*/ 	.byte	0x04, 0x2f
        /*0032*/ 	.short	(.L_20 - .L_19)
	.align		4
.L_19:
        /*0034*/ 	.word	index@(_ZN7cutlass13device_kernelIN5flash11enable_sm90INS1_16FlashAttnFwdSm90INS1_25CollectiveMainloopFwdSm90ILi2EN4cute5tupleIJNS5_1CILi1EEES8_S8_EEENS6_IJNS7_ILi128EEESA_SA_EEELi128ENS_6half_tEfNS_4arch4Sm90ELb1ELb0ELb1ELb0ELb1ELb0ELb0ELb1ELb1ELb1ELb1ELb0EEENS1_21CollectiveEpilogueFwdISB_S9_SC_SE_Li256ELb0ELb1ELb1ELb0EEENS1_19SingleTileSchedulerILb0ELb1ELb1ELi128EEEEEEEEEvNT_6ParamsE)
        /*0038*/ 	.word	0x00000004


	//----- nvinfo : EIATTR_FRAME_SIZE
	.align		4
.L_20:
        /*003c*/ 	.byte	0x04, 0x11
        /*003e*/ 	.short	(.L_22 - .L_21)
	.align		4
.L_21:
        /*0040*/ 	.word	index@(_ZN7cutlass13device_kernelIN5flash11enable_sm90INS1_16FlashAttnFwdSm90INS1_25CollectiveMainloopFwdSm90ILi2EN4cute5tupleIJNS5_1CILi1EEES8_S8_EEENS6_IJNS7_ILi128EEESA_SA_EEELi128ENS_6half_tEfNS_4arch4Sm90ELb1ELb0ELb1ELb0ELb1ELb0ELb0ELb1ELb1ELb1ELb1ELb0EEENS1_21CollectiveEpilogueFwdISB_S9_SC_SE_Li256ELb0ELb1ELb1ELb0EEENS1_19SingleTileSchedulerILb0ELb1ELb1ELi128EEEEEEEEEvNT_6ParamsE)
        /*0044*/ 	.word	0x00000000


	//----- nvinfo : EIATTR_REGCOUNT
	.align		4
.L_22:
        /*0048*/ 	.byte	0x04, 0x2f
        /*004a*/ 	.short	(.L_24 - .L_23)
	.align		4
.L_23:
        /*004c*/ 	.word	index@(_ZN7cutlass13device_kernelIN5flash11enable_sm90INS1_16FlashAttnFwdSm90INS1_25CollectiveMainloopFwdSm90ILi2EN4cute5tupleIJNS5_1CILi1EEES8_S8_EEENS6_IJNS7_ILi128EEESA_SA_EEELi128ENS_6half_tEfNS_4arch4Sm90ELb0ELb1ELb1ELb1ELb1ELb1ELb0ELb1ELb1ELb1ELb1ELb0EEENS1_21CollectiveEpilogueFwdISB_S9_SC_SE_Li256ELb1ELb1ELb1ELb0EEENS1_36VarlenDynamicPersistentTileSchedulerILi128ELi128ELi256ELi128ELb1ELb1ELb1ELb1ELb0ELb1EEEEEEEEEvNT_6ParamsE)
        /*0050*/ 	.word	0x00000004


	//----- nvinfo : EIATTR_FRAME_SIZE
	.align		4
.L_24:
        /*0054*/ 	.byte	0x04, 0x11
        /*0056*/ 	.short	(.L_26 - .L_25)
	.align		4
.L_25:
        /*0058*/ 	.word	index@(_ZN7cutlass13device_kernelIN5flash11enable_sm90INS1_16FlashAttnFwdSm90INS1_25CollectiveMainloopFwdSm90ILi2EN4cute5tupleIJNS5_1CILi1EEES8_S8_EEENS6_IJNS7_ILi128EEESA_SA_EEELi128ENS_6half_tEfNS_4arch4Sm90ELb0ELb1ELb1ELb1ELb1ELb1ELb0ELb1ELb1ELb1ELb1ELb0EEENS1_21CollectiveEpilogueFwdISB_S9_SC_SE_Li256ELb1ELb1ELb1ELb0EEENS1_36VarlenDynamicPersistentTileSchedulerILi128ELi128ELi256ELi128ELb1ELb1ELb1ELb1ELb0ELb1EEEEEEEEEvNT_6ParamsE)
        /*005c*/ 	.word	0x00000000


	//----- nvinfo : EIATTR_REGCOUNT
	.align		4
.L_26:
        /*0060*/ 	.byte	0x04, 0x2f
        /*0062*/ 	.short	(.L_28 - .L_27)
	.align		4
.L_27:
        /*0064*/ 	.word	index@(_ZN7cutlass13device_kernelIN5flash11enable_sm90INS1_16FlashAttnFwdSm90INS1_25CollectiveMainloopFwdSm90ILi2EN4cute5tupleIJNS5_1CILi1EEES8_S8_EEENS6_IJNS7_ILi128EEESA_SA_EEELi128ENS_6half_tEfNS_4arch4Sm90ELb0ELb1ELb1ELb1ELb1ELb0ELb0ELb1ELb1ELb1ELb1ELb0EEENS1_21CollectiveEpilogueFwdISB_S9_SC_SE_Li256ELb1ELb1ELb1ELb0EEENS1_36VarlenDynamicPersistentTileSchedulerILi128ELi128ELi256ELi128ELb1ELb1ELb1ELb1ELb0ELb1EEEEEEEEEvNT_6ParamsE)
        /*0068*/ 	.word	0x00000004


	//----- nvinfo : EIATTR_FRAME_SIZE
	.align		4
.L_28:
        /*006c*/ 	.byte	0x04, 0x11
        /*006e*/ 	.short	(.L_30 - .L_29)
	.align		4
.L_29:
        /*0070*/ 	.word	index@(_ZN7cutlass13device_kernelIN5flash11enable_sm90INS1_16FlashAttnFwdSm90INS1_25CollectiveMainloopFwdSm90ILi2EN4cute5tupleIJNS5_1CILi1EEES8_S8_EEENS6_IJNS7_ILi128EEESA_SA_EEELi128ENS_6half_tEfNS_4arch4Sm90ELb0ELb1ELb1ELb1ELb1ELb0ELb0ELb1ELb1ELb1ELb1ELb0EEENS1_21CollectiveEpilogueFwdISB_S9_SC_SE_Li256ELb1ELb1ELb1ELb0EEENS1_36VarlenDynamicPersistentTileSchedulerILi128ELi128ELi256ELi128ELb1ELb1ELb1ELb1ELb0ELb1EEEEEEEEEvNT_6ParamsE)
        /*0074*/ 	.word	0x00000000


	//----- nvinfo : EIATTR_REGCOUNT
	.align		4
.L_30:
        /*0078*/ 	.byte	0x04, 0x2f
        /*007a*/ 	.short	(.L_32 - .L_31)
	.align		4
.L_31:
        /*007c*/ 	.word	index@(_ZN7cutlass13device_kernelIN5flash11enable_sm90INS1_16FlashAttnFwdSm90INS1_25CollectiveMainloopFwdSm90ILi2EN4cute5tupleIJNS5_1CILi1EEES8_S8_EEENS6_IJNS7_ILi128EEESA_SA_EEELi128ENS_6half_tEfNS_4arch4Sm90ELb0ELb1ELb1ELb0ELb1ELb0ELb0ELb1ELb1ELb1ELb1ELb0EEENS1_21CollectiveEpilogueFwdISB_S9_SC_SE_Li256ELb0ELb1ELb1ELb0EEENS1_19SingleTileSchedulerILb0ELb1ELb1ELi128EEEEEEEEEvNT_6ParamsE)
        /*0080*/ 	.word	0x00000004


	//----- nvinfo : EIATTR_FRAME_SIZE
	.align		4
.L_32:
        /*0084*/ 	.byte	0x04, 0x11
        /*0086*/ 	.short	(.L_34 - .L_33)
	.align		4
.L_33:
        /*0088*/ 	.word	index@(_ZN7cutlass13device_kernelIN5flash11enable_sm90INS1_16FlashAttnFwdSm90INS1_25CollectiveMainloopFwdSm90ILi2EN4cute5tupleIJNS5_1CILi1EEES8_S8_EEENS6_IJNS7_ILi128EEESA_SA_EEELi128ENS_6half_tEfNS_4arch4Sm90ELb0ELb1ELb1ELb0ELb1ELb0ELb0ELb1ELb1ELb1ELb1ELb0EEENS1_21CollectiveEpilogueFwdISB_S9_SC_SE_Li256ELb0ELb1ELb1ELb0EEENS1_19SingleTileSchedulerILb0ELb1ELb1ELi128EEEEEEEEEvNT_6ParamsE)
        /*008c*/ 	.word	0x00000000


	//----- nvinfo : EIATTR_REGCOUNT
	.align		4
.L_34:
        /*0090*/ 	.byte	0x04, 0x2f
        /*0092*/ 	.short	(.L_36 - .L_35)
	.align		4
.L_35:
        /*0094*/ 	.word	index@(_ZN7cutlass13device_kernelIN5flash11enable_sm90INS1_16FlashAttnFwdSm90INS1_25CollectiveMainloopFwdSm90ILi2EN4cute5tupleIJNS5_1CILi1EEES8_S8_EEENS6_IJNS7_ILi128EEESA_SA_EEELi128ENS_6half_tEfNS_4arch4Sm90ELb0ELb0ELb1ELb1ELb1ELb1ELb0ELb1ELb1ELb1ELb1ELb0EEENS1_21CollectiveEpilogueFwdISB_S9_SC_SE_Li256ELb1ELb1ELb1ELb0EEENS1_36VarlenDynamicPersistentTileSchedulerILi128ELi128ELi256ELi128ELb1ELb1ELb1ELb0ELb1ELb1EEEEEEEEEvNT_6ParamsE)
        /*0098*/ 	.word	0x00000004


	//----- nvinfo : EIATTR_FRAME_SIZE
	.align		4
.L_36:
        /*009c*/ 	.byte	0x04, 0x11
        /*009e*/ 	.short	(.L_38 - .L_37)
	.align		4
.L_37:
        /*00a0*/ 	.word	index@(_ZN7cutlass13device_kernelIN5flash11enable_sm90INS1_16FlashAttnFwdSm90INS1_25CollectiveMainloopFwdSm90ILi2EN4cute5tupleIJNS5_1CILi1EEES8_S8_EEENS6_IJNS7_ILi128EEESA_SA_EEELi128ENS_6half_tEfNS_4arch4Sm90ELb0ELb0ELb1ELb1ELb1ELb1ELb0ELb1ELb1ELb1ELb1ELb0EEENS1_21CollectiveEpilogueFwdISB_S9_SC_SE_Li256ELb1ELb1ELb1ELb0EEENS1_36VarlenDynamicPersistentTileSchedulerILi128ELi128ELi256ELi128ELb1ELb1ELb1ELb0ELb1ELb1EEEEEEEEEvNT_6ParamsE)
        /*00a4*/ 	.word	0x00000000


	//----- nvinfo : EIATTR_REGCOUNT
	.align		4
.L_38:
        /*00a8*/ 	.byte	0x04, 0x2f
        /*00aa*/ 	.short	(.L_40 - .L_39)
	.align		4
.L_39:
        /*00ac*/ 	.word	index@(_ZN7cutlass13device_kernelIN5flash11enable_sm90INS1_16FlashAttnFwdSm90INS1_25CollectiveMainloopFwdSm90ILi2EN4cute5tupleIJNS5_1CILi1EEES8_S8_EEENS6_IJNS7_ILi128EEESA_SA_EEELi128ENS_6half_tEfNS_4arch4Sm90ELb0ELb0ELb1ELb1ELb1ELb0ELb0ELb1ELb1ELb1ELb1ELb0EEENS1_21CollectiveEpilogueFwdISB_S9_SC_SE_Li256ELb1ELb1ELb1ELb0EEENS1_36VarlenDynamicPersistentTileSchedulerILi128ELi128ELi256ELi128ELb1ELb1ELb1ELb0ELb1ELb1EEEEEEEEEvNT_6ParamsE)
        /*00b0*/ 	.word	0x00000004


	//----- nvinfo : EIATTR_FRAME_SIZE
	.align		4
.L_40:
        /*00b4*/ 	.byte	0x04, 0x11
        /*00b6*/ 	.short	(.L_42 - .L_41)
	.align		4
.L_41:
        /*00b8*/ 	.word	index@(_ZN7cutlass13device_kernelIN5flash11enable_sm90INS1_16FlashAttnFwdSm90INS1_25CollectiveMainloopFwdSm90ILi2EN4cute5tupleIJNS5_1CILi1EEES8_S8_EEENS6_IJNS7_ILi128EEESA_SA_EEELi128ENS_6half_tEfNS_4arch4Sm90ELb0ELb0ELb1ELb1ELb1ELb0ELb0ELb1ELb1ELb1ELb1ELb0EEENS1_21CollectiveEpilogueFwdISB_S9_SC_SE_Li256ELb1ELb1ELb1ELb0EEENS1_36VarlenDynamicPersistentTileSchedulerILi128ELi128ELi256ELi128ELb1ELb1ELb1ELb0ELb1ELb1EEEEEEEEEvNT_6ParamsE)
        /*00bc*/ 	.word	0x00000000


	//----- nvinfo : EIATTR_REGCOUNT
	.align		4
.L_42:
        /*00c0*/ 	.byte	0x04, 0x2f
        /*00c2*/ 	.short	(.L_44 - .L_43)
	.align		4
.L_43:
        /*00c4*/ 	.word	index@(_ZN7cutlass13device_kernelIN5flash11enable_sm90INS1_16FlashAttnFwdSm90INS1_25CollectiveMainloopFwdSm90ILi2EN4cute5tupleIJNS5_1CILi1EEES8_S8_EEENS6_IJNS7_ILi128EEESA_SA_EEELi128ENS_6half_tEfNS_4arch4Sm90ELb0ELb0ELb1ELb0ELb1ELb0ELb0ELb1ELb1ELb1ELb1ELb0EEENS1_21CollectiveEpilogueFwdISB_S9_SC_SE_Li256ELb0ELb1ELb1ELb0EEENS1_19SingleTileSchedulerILb0ELb1ELb1ELi128EEEEEEEEEvNT_6ParamsE)
        /*00c8*/ 	.word	0x00000004


	//----- nvinfo : EIATTR_FRAME_SIZE
	.align		4
.L_44:
        /*00cc*/ 	.byte	0x04, 0x11
        /*00ce*/ 	.short	(.L_46 - .L_45)
	.align		4
.L_45:
        /*00d0*/ 	.word	index@(_ZN7cutlass13device_kernelIN5flash11enable_sm90INS1_16FlashAttnFwdSm90INS1_25CollectiveMainloopFwdSm90ILi2EN4cute5tupleIJNS5_1CILi1EEES8_S8_EEENS6_IJNS7_ILi128EEESA_SA_EEELi128ENS_6half_tEfNS_4arch4Sm90ELb0ELb0ELb1ELb0ELb1ELb0ELb0ELb1ELb1ELb1ELb1ELb0EEENS1_21CollectiveEpilogueFwdISB_S9_SC_SE_Li256ELb0ELb1ELb1ELb0EEENS1_19SingleTileSchedulerILb0ELb1ELb1ELi128EEEEEEEEEvNT_6ParamsE)
        /*00d4*/ 	.word	0x00000000


	//----- nvinfo : EIATTR_MIN_STACK_SIZE
	.align		4
.L_46:
        /*00d8*/ 	.byte	0x04, 0x12
        /*00da*/ 	.short	(.L_48 - .L_47)
	.align		4
.L_47:
        /*00dc*/ 	.word	index@(_ZN7cutlass13device_kernelIN5flash11enable_sm90INS1_16FlashAttnFwdSm90INS1_25CollectiveMainloopFwdSm90ILi2EN4cute5tupleIJNS5_1CILi1EEES8_S8_EEENS6_IJNS7_ILi128EEESA_SA_EEELi128ENS_6half_tEfNS_4arch4Sm90ELb0ELb0ELb1ELb0ELb1ELb0ELb0ELb1ELb1ELb1ELb1ELb0EEENS1_21CollectiveEpilogueFwdISB_S9_SC_SE_Li256ELb0ELb1ELb1ELb0EEENS1_19SingleTileSchedulerILb0ELb1ELb1ELi128EEEEEEEEEvNT_6ParamsE)
        /*00e0*/ 	.word	0x00000000


	//----- nvinfo : EIATTR_MIN_STACK_SIZE
	.align		4
.L_48:
        /*00e4*/ 	.byte	0x04, 0x12
        /*00e6*/ 	.short	(.L_50 - .L_49)
	.align		4
.L_49:
        /*00e8*/ 	.word	index@(_ZN7cutlass13device_kernelIN5flash11enable_sm90INS1_16FlashAttnFwdSm90INS1_25CollectiveMainloopFwdSm90ILi2EN4cute5tupleIJNS5_1CILi1EEES8_S8_EEENS6_IJNS7_ILi128EEESA_SA_EEELi128ENS_6half_tEfNS_4arch4Sm90ELb0ELb0ELb1ELb1ELb1ELb0ELb0ELb1ELb1ELb1ELb1ELb0EEENS1_21CollectiveEpilogueFwdISB_S9_SC_SE_Li256ELb1ELb1ELb1ELb0EEENS1_36VarlenDynamicPersistentTileSchedulerILi128ELi128ELi256ELi128ELb1ELb1ELb1ELb0ELb1ELb1EEEEEEEEEvNT_6ParamsE)
        /*00ec*/ 	.word	0x00000000


	//----- nvinfo : EIATTR_MIN_STACK_SIZE
	.align		4
.L_50:
        /*00f0*/ 	.byte	0x04, 0x12
        /*00f2*/ 	.short	(.L_52 - .L_51)
	.align		4
.L_51:
        /*00f4*/ 	.word	index@(_ZN7cutlass13device_kernelIN5flash11enable_sm90INS1_16FlashAttnFwdSm90INS1_25CollectiveMainloopFwdSm90ILi2EN4cute5tupleIJNS5_1CILi1EEES8_S8_EEENS6_IJNS7_ILi128EEESA_SA_EEELi128ENS_6half_tEfNS_4arch4Sm90ELb0ELb0ELb1ELb1ELb1ELb1ELb0ELb1ELb1ELb1ELb1ELb0EEENS1_21CollectiveEpilogueFwdISB_S9_SC_SE_Li256ELb1ELb1ELb1ELb0EEENS1_36VarlenDynamicPersistentTileSchedulerILi128ELi128ELi256ELi128ELb1ELb1ELb1ELb0ELb1ELb1EEEEEEEEEvNT_6ParamsE)
        /*00f8*/ 	.word	0x00000000


	//----- nvinfo : EIATTR_MIN_STACK_SIZE
	.align		4
.L_52:
        /*00fc*/ 	.byte	0x04, 0x12
        /*00fe*/ 	.short	(.L_54 - .L_53)
	.align		4
.L_53:
        /*0100*/ 	.word	index@(_ZN7cutlass13device_kernelIN5flash11enable_sm90INS1_16FlashAttnFwdSm90INS1_25CollectiveMainloopFwdSm90ILi2EN4cute5tupleIJNS5_1CILi1EEES8_S8_EEENS6_IJNS7_ILi128EEESA_SA_EEELi128ENS_6half_tEfNS_4arch4Sm90ELb0ELb1ELb1ELb0ELb1ELb0ELb0ELb1ELb1ELb1ELb1ELb0EEENS1_21CollectiveEpilogueFwdISB_S9_SC_SE_Li256ELb0ELb1ELb1ELb0EEENS1_19SingleTileSchedulerILb0ELb1ELb1ELi128EEEEEEEEEvNT_6ParamsE)
        /*0104*/ 	.word	0x00000000


	//----- nvinfo : EIATTR_MIN_STACK_SIZE
	.align		4
.L_54:
        /*0108*/ 	.byte	0x04, 0x12
        /*010a*/ 	.short	(.L_56 - .L_55)
	.align		4
.L_55:
        /*010c*/ 	.word	index@(_ZN7cutlass13device_kernelIN5flash11enable_sm90INS1_16FlashAttnFwdSm90INS1_25CollectiveMainloopFwdSm90ILi2EN4cute5tupleIJNS5_1CILi1EEES8_S8_EEENS6_IJNS7_ILi128EEESA_SA_EEELi128ENS_6half_tEfNS_4arch4Sm90ELb0ELb1ELb1ELb1ELb1ELb0ELb0ELb1ELb1ELb1ELb1ELb0EEENS1_21CollectiveEpilogueFwdISB_S9_SC_SE_Li256ELb1ELb1ELb1ELb0EEENS1_36VarlenDynamicPersistentTileSchedulerILi128ELi128ELi256ELi128ELb1ELb1ELb1ELb1ELb0ELb1EEEEEEEEEvNT_6ParamsE)
        /*0110*/ 	.word	0x00000000


	//----- nvinfo : EIATTR_MIN_STACK_SIZE
	.align		4
.L_56:
        /*0114*/ 	.byte	0x04, 0x12
        /*0116*/ 	.short	(.L_58 - .L_57)
	.align		4
.L_57:
        /*0118*/ 	.word	index@(_ZN7cutlass13device_kernelIN5flash11enable_sm90INS1_16FlashAttnFwdSm90INS1_25CollectiveMainloopFwdSm90ILi2EN4cute5tupleIJNS5_1CILi1EEES8_S8_EEENS6_IJNS7_ILi128EEESA_SA_EEELi128ENS_6half_tEfNS_4arch4Sm90ELb0ELb1ELb1ELb1ELb1ELb1ELb0ELb1ELb1ELb1ELb1ELb0EEENS1_21CollectiveEpilogueFwdISB_S9_SC_SE_Li256ELb1ELb1ELb1ELb0EEENS1_36VarlenDynamicPersistentTileSchedulerILi128ELi128ELi256ELi128ELb1ELb1ELb1ELb1ELb0ELb1EEEEEEEEEvNT_6ParamsE)
        /*011c*/ 	.word	0x00000000


	//----- nvinfo : EIATTR_MIN_STACK_SIZE
	.align		4
.L_58:
        /*0120*/ 	.byte	0x04, 0x12
        /*0122*/ 	.short	(.L_60 - .L_59)
	.align		4
.L_59:
        /*0124*/ 	.word	index@(_ZN7cutlass13device_kernelIN5flash11enable_sm90INS1_16FlashAttnFwdSm90INS1_25CollectiveMainloopFwdSm90ILi2EN4cute5tupleIJNS5_1CILi1EEES8_S8_EEENS6_IJNS7_ILi128EEESA_SA_EEELi128ENS_6half_tEfNS_4arch4Sm90ELb1ELb0ELb1ELb0ELb1ELb0ELb0ELb1ELb1ELb1ELb1ELb0EEENS1_21CollectiveEpilogueFwdISB_S9_SC_SE_Li256ELb0ELb1ELb1ELb0EEENS1_19SingleTileSchedulerILb0ELb1ELb1ELi128EEEEEEEEEvNT_6ParamsE)
        /*0128*/ 	.word	0x00000000


	//----- nvinfo : EIATTR_MIN_STACK_SIZE
	.align		4
.L_60:
        /*012c*/ 	.byte	0x04, 0x12
        /*012e*/ 	.short	(.L_62 - .L_61)
	.align		4
.L_61:
        /*0130*/ 	.word	index@(_ZN7cutlass13device_kernelIN5flash11enable_sm90INS1_16FlashAttnFwdSm90INS1_25CollectiveMainloopFwdSm90ILi2EN4cute5tupleIJNS5_1CILi1EEES8_S8_EEENS6_IJNS7_ILi128EEESA_SA_EEELi128ENS_6half_tEfNS_4arch4Sm90ELb1ELb0ELb1ELb1ELb1ELb0ELb0ELb1ELb1ELb1ELb1ELb0EEENS1_21CollectiveEpilogueFwdISB_S9_SC_SE_Li256ELb1ELb1ELb1ELb0EEENS1_36VarlenDynamicPersistentTileSchedulerILi128ELi128ELi256ELi128ELb1ELb1ELb1ELb1ELb1ELb1EEEEEEEEEvNT_6ParamsE)
        /*0134*/ 	.word	0x00000000


	//----- nvinfo : EIATTR_MIN_STACK_SIZE
	.align		4
.L_62:
        /*0138*/ 	.byte	0x04, 0x12
        /*013a*/ 	.short	(.L_64 - .L_63)
	.align		4
.L_63:
        /*013c*/ 	.word	index@(_ZN7cutlass13device_kernelIN5flash11enable_sm90INS1_16FlashAttnFwdSm90INS1_25CollectiveMainloopFwdSm90ILi2EN4cute5tupleIJNS5_1CILi1EEES8_S8_EEENS6_IJNS7_ILi128EEESA_SA_EEELi128ENS_6half_tEfNS_4arch4Sm90ELb1ELb0ELb1ELb1ELb1ELb1ELb0ELb1ELb1ELb1ELb1ELb0EEENS1_21CollectiveEpilogueFwdISB_S9_SC_SE_Li256ELb1ELb1ELb1ELb0EEENS1_36VarlenDynamicPersistentTileSchedulerILi128ELi128ELi256ELi128ELb1ELb1ELb1ELb1ELb1ELb1EEEEEEEEEvNT_6ParamsE)
        /*0140*/ 	.word	0x00000000
.L_64:


//--------------------- .nv.compat                --------------------------
	.section	.nv.compat,"",@"SHT_CUDA_COMPAT_INFO"
	.align	4
        /*0000*/ 	.byte	0x02, 0x09, 0x01, 0x00, 0x02, 0x02, 0x01, 0x00, 0x02, 0x05, 0x05, 0x00, 0x03, 0x07, 0x01, 0x01
        /*0010*/ 	.byte	0x02, 0x03, 0x00, 0x00, 0x02, 0x06, 0x01, 0x00, 0x04, 0x0b, 0x08, 0x00, 0x00, 0x00, 0x00, 0x00
        /*0020*/ 	.byte	0x00, 0x00, 0x00, 0x00


//--------------------- .nv.info._ZN7cutlass13device_kernelIN5flash11enable_sm90INS1_16FlashAttnFwdSm90INS1_25CollectiveMainloopFwdSm90ILi2EN4cute5tupleIJNS5_1CILi1EEES8_S8_EEENS6_IJNS7_ILi128EEESA_SA_EEELi128ENS_6half_tEfNS_4arch4Sm90ELb0ELb0ELb1ELb0ELb1ELb0ELb0ELb1ELb1ELb1ELb1ELb0EEENS1_21CollectiveEpilogueFwdISB_S9_SC_SE_Li256ELb0ELb1ELb1ELb0EEENS1_19SingleTileSchedulerILb0ELb1ELb1ELi128EEEEEEEEEvNT_6ParamsE --------------------------
	.section	.nv.info._ZN7cutlass13device_kernelIN5flash11enable_sm90INS1_16FlashAttnFwdSm90INS1_25CollectiveMainloopFwdSm90ILi2EN4cute5tupleIJNS5_1CILi1EEES8_S8_EEENS6_IJNS7_ILi128EEESA_SA_EEELi128ENS_6half_tEfNS_4arch4Sm90ELb0ELb0ELb1ELb0ELb1ELb0ELb0ELb1ELb1ELb1ELb1ELb0EEENS1_21CollectiveEpilogueFwdISB_S9_SC_SE_Li256ELb0ELb1ELb1ELb0EEENS1_19SingleTileSchedulerILb0ELb1ELb1ELi128EEEEEEEEEvNT_6ParamsE,"",@"SHT_CUDA_INFO"
	.sectionflags	@""
	.align	4


	//----- nvinfo : EIATTR_CUDA_API_VERSION
	.align		4
        /*0000*/ 	.byte	0x04, 0x37
        /*0002*/ 	.short	(.L_66 - .L_65)
.L_65:
        /*0004*/ 	.word	0x00000082


	//----- nvinfo : EIATTR_KPARAM_INFO
	.align		4
.L_66:
        /*0008*/ 	.byte	0x04, 0x17
        /*000a*/ 	.short	(.L_68 - .L_67)
.L_67:
        /*000c*/ 	.word	0x00000000
        /*0010*/ 	.short	0x0000
        /*0012*/ 	.short	0x0000
        /*0014*/ 	.byte	0x00, 0xf0, 0x01, 0x28


	//----- nvinfo : EIATTR_SPARSE_MMA_MASK
	.align		4
.L_68:
        /*0018*/ 	.byte	0x03, 0x50
        /*001a*/ 	.short	0x0000


	//----- nvinfo : EIATTR_MAXREG_COUNT
	.align		4
        /*001c*/ 	.byte	0x03, 0x1b
        /*001e*/ 	.short	0x00a8


	//----- nvinfo : EIATTR_MERCURY_ISA_VERSION
	.align		4
        /*0020*/ 	.byte	0x03, 0x5f
        /*0022*/ 	.short	0x0101


	//----- nvinfo : EIATTR_VRC_CTA_INIT_COUNT
	.align		4
        /*0024*/ 	.byte	0x02, 0x4a
	.zero		1
	.zero		1


	//----- nvinfo : EIATTR_EXIT_INSTR_OFFSETS
	.align		4
        /*0028*/ 	.byte	0x04, 0x1c
        /*002a*/ 	.short	(.L_70 - .L_69)


	//   ....[0]....
.L_69:
        /*002c*/ 	.word	0x00000010


	//----- nvinfo : EIATTR_MAX_THREADS
	.align		4
.L_70:
        /*0030*/ 	.byte	0x04, 0x05
        /*0032*/ 	.short	(.L_72 - .L_71)
.L_71:
        /*0034*/ 	.word	0x00000180
        /*0038*/ 	.word	0x00000001
        /*003c*/ 	.word	0x00000001


	//----- nvinfo : EIATTR_CBANK_PARAM_SIZE
	.align		4
.L_72:
        /*0040*/ 	.byte	0x03, 0x19
        /*0042*/ 	.short	0x0a00


	//----- nvinfo : EIATTR_PARAM_CBANK
	.align		4
        /*0044*/ 	.byte	0x04, 0x0a
        /*0046*/ 	.short	(.L_74 - .L_73)
	.align		4
.L_73:
        /*0048*/ 	.word	index@(.nv.constant0._ZN7cutlass13device_kernelIN5flash11enable_sm90INS1_16FlashAttnFwdSm90INS1_25CollectiveMainloopFwdSm90ILi2EN4cute5tupleIJNS5_1CILi1EEES8_S8_EEENS6_IJNS7_ILi128EEESA_SA_EEELi128ENS_6half_tEfNS_4arch4Sm90ELb0ELb0ELb1ELb0ELb1ELb0ELb0ELb1ELb1ELb1ELb1ELb0EEENS1_21CollectiveEpilogueFwdISB_S9_SC_SE_Li256ELb0ELb1ELb1ELb0EEENS1_19SingleTileSchedulerILb0ELb1ELb1ELi128EEEEEEEEEvNT_6ParamsE)
        /*004c*/ 	.short	0x0380
        /*004e*/ 	.short	0x0a00


	//----- nvinfo : EIATTR_SW_WAR
	.align		4
.L_74:
        /*0050*/ 	.byte	0x04, 0x36
        /*0052*/ 	.short	(.L_76 - .L_75)
.L_75:
        /*0054*/ 	.word	0x00000008
.L_76:


//--------------------- .nv.info._ZN7cutlass13device_kernelIN5flash11enable_sm90INS1_16FlashAttnFwdSm90INS1_25CollectiveMainloopFwdSm90ILi2EN4cute5tupleIJNS5_1CILi1EEES8_S8_EEENS6_IJNS7_ILi128EEESA_SA_EEELi128ENS_6half_tEfNS_4arch4Sm90ELb0ELb0ELb1ELb1ELb1ELb0ELb0ELb1ELb1ELb1ELb1ELb0EEENS1_21CollectiveEpilogueFwdISB_S9_SC_SE_Li256ELb1ELb1ELb1ELb0EEENS1_36VarlenDynamicPersistentTileSchedulerILi128ELi128ELi256ELi128ELb1ELb1ELb1ELb0ELb1ELb1EEEEEEEEEvNT_6ParamsE --------------------------
	.section	.nv.info._ZN7cutlass13device_kernelIN5flash11enable_sm90INS1_16FlashAttnFwdSm90INS1_25CollectiveMainloopFwdSm90ILi2EN4cute5tupleIJNS5_1CILi1EEES8_S8_EEENS6_IJNS7_ILi128EEESA_SA_EEELi128ENS_6half_tEfNS_4arch4Sm90ELb0ELb0ELb1ELb1ELb1ELb0ELb0ELb1ELb1ELb1ELb1ELb0EEENS1_21CollectiveEpilogueFwdISB_S9_SC_SE_Li256ELb1ELb1ELb1ELb0EEENS1_36VarlenDynamicPersistentTileSchedulerILi128ELi128ELi256ELi128ELb1ELb1ELb1ELb0ELb1ELb1EEEEEEEEEvNT_6ParamsE,"",@"SHT_CUDA_INFO"
	.sectionflags	@""
	.align	4


	//----- nvinfo : EIATTR_CUDA_API_VERSION
	.align		4
        /*0000*/ 	.byte	0x04, 0x37
        /*0002*/ 	.short	(.L_78 - .L_77)
.L_77:
        /*0004*/ 	.word	0x00000082


	//----- nvinfo : EIATTR_KPARAM_INFO
	.align		4
.L_78:
        /*0008*/ 	.byte	0x04, 0x17
        /*000a*/ 	.short	(.L_80 - .L_79)
.L_79:
        /*000c*/ 	.word	0x00000000
        /*0010*/ 	.short	0x0000
        /*0012*/ 	.short	0x0000
        /*0014*/ 	.byte	0x00, 0xf0, 0x01, 0x2a


	//----- nvinfo : EIATTR_SPARSE_MMA_MASK
	.align		4
.L_80:
        /*0018*/ 	.byte	0x03, 0x50
        /*001a*/ 	.short	0x0000


	//----- nvinfo : EIATTR_MAXREG_COUNT
	.align		4
        /*001c*/ 	.byte	0x03, 0x1b
        /*001e*/ 	.short	0x00a8


	//----- nvinfo : EIATTR_MERCURY_ISA_VERSION
	.align		4
        /*0020*/ 	.byte	0x03, 0x5f
        /*0022*/ 	.short	0x0101


	//----- nvinfo : EIATTR_VRC_CTA_INIT_COUNT
	.align		4
        /*0024*/ 	.byte	0x02, 0x4a
	.zero		1
	.zero		1


	//----- nvinfo : EIATTR_EXIT_INSTR_OFFSETS
	.align		4
        /*0028*/ 	.byte	0x04, 0x1c
        /*002a*/ 	.short	(.L_82 - .L_81)


	//   ....[0]....
.L_81:
        /*002c*/ 	.word	0x00000010


	//----- nvinfo : EIATTR_MAX_THREADS
	.align		4
.L_82:
        /*0030*/ 	.byte	0x04, 0x05
        /*0032*/ 	.short	(.L_84 - .L_83)
.L_83:
        /*0034*/ 	.word	0x00000180
        /*0038*/ 	.word	0x00000001
        /*003c*/ 	.word	0x00000001


	//----- nvinfo : EIATTR_CBANK_PARAM_SIZE
	.align		4
.L_84:
        /*0040*/ 	.byte	0x03, 0x19
        /*0042*/ 	.short	0x0a80


	//----- nvinfo : EIATTR_PARAM_CBANK
	.align		4
        /*0044*/ 	.byte	0x04, 0x0a
        /*0046*/ 	.short	(.L_86 - .L_85)
	.align		4
.L_85:
        /*0048*/ 	.word	index@(.nv.constant0._ZN7cutlass13device_kernelIN5flash11enable_sm90INS1_16FlashAttnFwdSm90INS1_25CollectiveMainloopFwdSm90ILi2EN4cute5tupleIJNS5_1CILi1EEES8_S8_EEENS6_IJNS7_ILi128EEESA_SA_EEELi128ENS_6half_tEfNS_4arch4Sm90ELb0ELb0ELb1ELb1ELb1ELb0ELb0ELb1ELb1ELb1ELb1ELb0EEENS1_21CollectiveEpilogueFwdISB_S9_SC_SE_Li256ELb1ELb1ELb1ELb0EEENS1_36VarlenDynamicPersistentTileSchedulerILi128ELi128ELi256ELi128ELb1ELb1ELb1ELb0ELb1ELb1EEEEEEEEEvNT_6ParamsE)
        /*004c*/ 	.short	0x0380
        /*004e*/ 	.short	0x0a80


	//----- nvinfo : EIATTR_SW_WAR
	.align		4
.L_86:
        /*0050*/ 	.byte	0x04, 0x36
        /*0052*/ 	.short	(.L_88 - .L_87)
.L_87:
        /*0054*/ 	.word	0x00000008
.L_88:


//--------------------- .nv.info._ZN7cutlass13device_kernelIN5flash11enable_sm90INS1_16FlashAttnFwdSm90INS1_25CollectiveMainloopFwdSm90ILi2EN4cute5tupleIJNS5_1CILi1EEES8_S8_EEENS6_IJNS7_ILi128EEESA_SA_EEELi128ENS_6half_tEfNS_4arch4Sm90ELb0ELb0ELb1ELb1ELb1ELb1ELb0ELb1ELb1ELb1ELb1ELb0EEENS1_21CollectiveEpilogueFwdISB_S9_SC_SE_Li256ELb1ELb1ELb1ELb0EEENS1_36VarlenDynamicPersistentTileSchedulerILi128ELi128ELi256ELi128ELb1ELb1ELb1ELb0ELb1ELb1EEEEEEEEEvNT_6ParamsE --------------------------
	.section	.nv.info._ZN7cutlass13device_kernelIN5flash11enable_sm90INS1_16FlashAttnFwdSm90INS1_25CollectiveMainloopFwdSm90ILi2EN4cute5tupleIJNS5_1CILi1EEES8_S8_EEENS6_IJNS7_ILi128EEESA_SA_EEELi128ENS_6half_tEfNS_4arch4Sm90ELb0ELb0ELb1ELb1ELb1ELb1ELb0ELb1ELb1ELb1ELb1ELb0EEENS1_21CollectiveEpilogueFwdISB_S9_SC_SE_Li256ELb1ELb1ELb1ELb0EEENS1_36VarlenDynamicPersistentTileSchedulerILi128ELi128ELi256ELi128ELb1ELb1ELb1ELb0ELb1ELb1EEEEEEEEEvNT_6ParamsE,"",@"SHT_CUDA_INFO"
	.sectionflags	@""
	.align	4


	//----- nvinfo : EIATTR_CUDA_API_VERSION
	.align		4
        /*0000*/ 	.byte	0x04, 0x37
        /*0002*/ 	.short	(.L_90 - .L_89)
.L_89:
        /*0004*/ 	.word	0x00000082


	//----- nvinfo : EIATTR_KPARAM_INFO
	.align		4
.L_90:
        /*0008*/ 	.byte	0x04, 0x17
        /*000a*/ 	.short	(.L_92 - .L_91)
.L_91:
        /*000c*/ 	.word	0x00000000
        /*0010*/ 	.short	0x0000
        /*0012*/ 	.short	0x0000
        /*0014*/ 	.byte	0x00, 0xf0, 0x01, 0x2a


	//----- nvinfo : EIATTR_SPARSE_MMA_MASK
	.align		4
.L_92:
        /*0018*/ 	.byte	0x03, 0x50
        /*001a*/ 	.short	0x0000


	//----- nvinfo : EIATTR_MAXREG_COUNT
	.align		4
        /*001c*/ 	.byte	0x03, 0x1b
        /*001e*/ 	.short	0x00a8


	//----- nvinfo : EIATTR_MERCURY_ISA_VERSION
	.align		4
        /*0020*/ 	.byte	0x03, 0x5f
        /*0022*/ 	.short	0x0101


	//----- nvinfo : EIATTR_VRC_CTA_INIT_COUNT
	.align		4
        /*0024*/ 	.byte	0x02, 0x4a
	.zero		1
	.zero		1


	//----- nvinfo : EIATTR_EXIT_INSTR_OFFSETS
	.align		4
        /*0028*/ 	.byte	0x04, 0x1c
        /*002a*/ 	.short	(.L_94 - .L_93)


	//   ....[0]....
.L_93:
        /*002c*/ 	.word	0x00000010


	//----- nvinfo : EIATTR_MAX_THREADS
	.align		4
.L_94:
        /*0030*/ 	.byte	0x04, 0x05
        /*0032*/ 	.short	(.L_96 - .L_95)
.L_95:
        /*0034*/ 	.word	0x00000180
        /*0038*/ 	.word	0x00000001
        /*003c*/ 	.word	0x00000001


	//----- nvinfo : EIATTR_CBANK_PARAM_SIZE
	.align		4
.L_96:
        /*0040*/ 	.byte	0x03, 0x19
        /*0042*/ 	.short	0x0a80


	//----- nvinfo : EIATTR_PARAM_CBANK
	.align		4
        /*0044*/ 	.byte	0x04, 0x0a
        /*0046*/ 	.short	(.L_98 - .L_97)
	.align		4
.L_97:
        /*0048*/ 	.word	index@(.nv.constant0._ZN7cutlass13device_kernelIN5flash11enable_sm90INS1_16FlashAttnFwdSm90INS1_25CollectiveMainloopFwdSm90ILi2EN4cute5tupleIJNS5_1CILi1EEES8_S8_EEENS6_IJNS7_ILi128EEESA_SA_EEELi128ENS_6half_tEfNS_4arch4Sm90ELb0ELb0ELb1ELb1ELb1ELb1ELb0ELb1ELb1ELb1ELb1ELb0EEENS1_21CollectiveEpilogueFwdISB_S9_SC_SE_Li256ELb1ELb1ELb1ELb0EEENS1_36VarlenDynamicPersistentTileSchedulerILi128ELi128ELi256ELi128ELb1ELb1ELb1ELb0ELb1ELb1EEEEEEEEEvNT_6ParamsE)
        /*004c*/ 	.short	0x0380
        /*004e*/ 	.short	0x0a80


	//----- nvinfo : EIATTR_SW_WAR
	.align		4
.L_98:
        /*0050*/ 	.byte	0x04, 0x36
        /*0052*/ 	.short	(.L_100 - .L_99)
.L_99:
        /*0054*/ 	.word	0x00000008
.L_100:


//--------------------- .nv.info._ZN7cutlass13device_kernelIN5flash11enable_sm90INS1_16FlashAttnFwdSm90INS1_25CollectiveMainloopFwdSm90ILi2EN4cute5tupleIJNS5_1CILi1EEES8_S8_EEENS6_IJNS7_ILi128EEESA_SA_EEELi128ENS_6half_tEfNS_4arch4Sm90ELb0ELb1ELb1ELb0ELb1ELb0ELb0ELb1ELb1ELb1ELb1ELb0EEENS1_21CollectiveEpilogueFwdISB_S9_SC_SE_Li256ELb0ELb1ELb1ELb0EEENS1_19SingleTileSchedulerILb0ELb1ELb1ELi128EEEEEEEEEvNT_6ParamsE --------------------------
	.section	.nv.info._ZN7cutlass13device_kernelIN5flash11enable_sm90INS1_16FlashAttnFwdSm90INS1_25CollectiveMainloopFwdSm90ILi2EN4cute5tupleIJNS5_1CILi1EEES8_S8_EEENS6_IJNS7_ILi128EEESA_SA_EEELi128ENS_6half_tEfNS_4arch4Sm90ELb0ELb1ELb1ELb0ELb1ELb0ELb0ELb1ELb1ELb1ELb1ELb0EEENS1_21CollectiveEpilogueFwdISB_S9_SC_SE_Li256ELb0ELb1ELb1ELb0EEENS1_19SingleTileSchedulerILb0ELb1ELb1ELi128EEEEEEEEEvNT_6ParamsE,"",@"SHT_CUDA_INFO"
	.sectionflags	@""
	.align	4


	//----- nvinfo : EIATTR_CUDA_API_VERSION
	.align		4
        /*0000*/ 	.byte	0x04, 0x37
        /*0002*/ 	.short	(.L_102 - .L_101)
.L_101:
        /*0004*/ 	.word	0x00000082


	//----- nvinfo : EIATTR_KPARAM_INFO
	.align		4
.L_102:
        /*0008*/ 	.byte	0x04, 0x17
        /*000a*/ 	.short	(.L_104 - .L_103)
.L_103:
        /*000c*/ 	.word	0x00000000
        /*0010*/ 	.short	0x0000
        /*0012*/ 	.short	0x0000
        /*0014*/ 	.byte	0x00, 0xf0, 0x01, 0x28


	//----- nvinfo : EIATTR_SPARSE_MMA_MASK
	.align		4
.L_104:
        /*0018*/ 	.byte	0x03, 0x50
        /*001a*/ 	.short	0x0000


	//----- nvinfo : EIATTR_MAXREG_COUNT
	.align		4
        /*001c*/ 	.byte	0x03, 0x1b
        /*001e*/ 	.short	0x00a8


	//----- nvinfo : EIATTR_MERCURY_ISA_VERSION
	.align		4
        /*0020*/ 	.byte	0x03, 0x5f
        /*0022*/ 	.short	0x0101


	//----- nvinfo : EIATTR_VRC_CTA_INIT_COUNT
	.align		4
        /*0024*/ 	.byte	0x02, 0x4a
	.zero		1
	.zero		1


	//----- nvinfo : EIATTR_EXIT_INSTR_OFFSETS
	.align		4
        /*0028*/ 	.byte	0x04, 0x1c
        /*002a*/ 	.short	(.L_106 - .L_105)


	//   ....[0]....
.L_105:
        /*002c*/ 	.word	0x00000010


	//----- nvinfo : EIATTR_MAX_THREADS
	.align		4
.L_106:
        /*0030*/ 	.byte	0x04, 0x05
        /*0032*/ 	.short	(.L_108 - .L_107)
.L_107:
        /*0034*/ 	.word	0x00000180
        /*0038*/ 	.word	0x00000001
        /*003c*/ 	.word	0x00000001


	//----- nvinfo : EIATTR_CBANK_PARAM_SIZE
	.align		4
.L_108:
        /*0040*/ 	.byte	0x03, 0x19
        /*0042*/ 	.short	0x0a00


	//----- nvinfo : EIATTR_PARAM_CBANK
	.align		4
        /*0044*/ 	.byte	0x04, 0x0a
        /*0046*/ 	.short	(.L_110 - .L_109)
	.align		4
.L_109:
        /*0048*/ 	.word	index@(.nv.constant0._ZN7cutlass13device_kernelIN5flash11enable_sm90INS1_16FlashAttnFwdSm90INS1_25CollectiveMainloopFwdSm90ILi2EN4cute5tupleIJNS5_1CILi1EEES8_S8_EEENS6_IJNS7_ILi128EEESA_SA_EEELi128ENS_6half_tEfNS_4arch4Sm90ELb0ELb1ELb1ELb0ELb1ELb0ELb0ELb1ELb1ELb1ELb1ELb0EEENS1_21CollectiveEpilogueFwdISB_S9_SC_SE_Li256ELb0ELb1ELb1ELb0EEENS1_19SingleTileSchedulerILb0ELb1ELb1ELi128EEEEEEEEEvNT_6ParamsE)
        /*004c*/ 	.short	0x0380
        /*004e*/ 	.short	0x0a00


	//----- nvinfo : EIATTR_SW_WAR
	.align		4
.L_110:
        /*0050*/ 	.byte	0x04, 0x36
        /*0052*/ 	.short	(.L_112 - .L_111)
.L_111:
        /*0054*/ 	.word	0x00000008
.L_112:


//--------------------- .nv.info._ZN7cutlass13device_kernelIN5flash11enable_sm90INS1_16FlashAttnFwdSm90INS1_25CollectiveMainloopFwdSm90ILi2EN4cute5tupleIJNS5_1CILi1EEES8_S8_EEENS6_IJNS7_ILi128EEESA_SA_EEELi128ENS_6half_tEfNS_4arch4Sm90ELb0ELb1ELb1ELb1ELb1ELb0ELb0ELb1ELb1ELb1ELb1ELb0EEENS1_21CollectiveEpilogueFwdISB_S9_SC_SE_Li256ELb1ELb1ELb1ELb0EEENS1_36VarlenDynamicPersistentTileSchedulerILi128ELi128ELi256ELi128ELb1ELb1ELb1ELb1ELb0ELb1EEEEEEEEEvNT_6ParamsE --------------------------
	.section	.nv.info._ZN7cutlass13device_kernelIN5flash11enable_sm90INS1_16FlashAttnFwdSm90INS1_25CollectiveMainloopFwdSm90ILi2EN4cute5tupleIJNS5_1CILi1EEES8_S8_EEENS6_IJNS7_ILi128EEESA_SA_EEELi128ENS_6half_tEfNS_4arch4Sm90ELb0ELb1ELb1ELb1ELb1ELb0ELb0ELb1ELb1ELb1ELb1ELb0EEENS1_21CollectiveEpilogueFwdISB_S9_SC_SE_Li256ELb1ELb1ELb1ELb0EEENS1_36VarlenDynamicPersistentTileSchedulerILi128ELi128ELi256ELi128ELb1ELb1ELb1ELb1ELb0ELb1EEEEEEEEEvNT_6ParamsE,"",@"SHT_CUDA_INFO"
	.sectionflags	@""
	.align	4


	//----- nvinfo : EIATTR_CUDA_API_VERSION
	.align		4
        /*0000*/ 	.byte	0x04, 0x37
        /*0002*/ 	.short	(.L_114 - .L_113)
.L_113:
        /*0004*/ 	.word	0x00000082


	//----- nvinfo : EIATTR_KPARAM_INFO
	.align		4
.L_114:
        /*0008*/ 	.byte	0x04, 0x17
        /*000a*/ 	.short	(.L_116 - .L_115)
.L_115:
        /*000c*/ 	.word	0x00000000
        /*0010*/ 	.short	0x0000
        /*0012*/ 	.short	0x0000
        /*0014*/ 	.byte	0x00, 0xf0, 0x01, 0x2a


	//----- nvinfo : EIATTR_SPARSE_MMA_MASK
	.align		4
.L_116:
        /*0018*/ 	.byte	0x03, 0x50
        /*001a*/ 	.short	0x0000


	//----- nvinfo : EIATTR_MAXREG_COUNT
	.align		4
        /*001c*/ 	.byte	0x03, 0x1b
        /*001e*/ 	.short	0x00a8


	//----- nvinfo : EIATTR_MERCURY_ISA_VERSION
	.align		4
        /*0020*/ 	.byte	0x03, 0x5f
        /*0022*/ 	.short	0x0101


	//----- nvinfo : EIATTR_VRC_CTA_INIT_COUNT
	.align		4
        /*0024*/ 	.byte	0x02, 0x4a
	.zero		1
	.zero		1


	//----- nvinfo : EIATTR_EXIT_INSTR_OFFSETS
	.align		4
        /*0028*/ 	.byte	0x04, 0x1c
        /*002a*/ 	.short	(.L_118 - .L_117)


	//   ....[0]....
.L_117:
        /*002c*/ 	.word	0x00000010


	//----- nvinfo : EIATTR_MAX_THREADS
	.align		4
.L_118:
        /*0030*/ 	.byte	0x04, 0x05
        /*0032*/ 	.short	(.L_120 - .L_119)
.L_119:
        /*0034*/ 	.word	0x00000180
        /*0038*/ 	.word	0x00000001
        /*003c*/ 	.word	0x00000001


	//----- nvinfo : EIATTR_CBANK_PARAM_SIZE
	.align		4
.L_120:
        /*0040*/ 	.byte	0x03, 0x19
        /*0042*/ 	.short	0x0a80


	//----- nvinfo : EIATTR_PARAM_CBANK
	.align		4
        /*0044*/ 	.byte	0x04, 0x0a
        /*0046*/ 	.short	(.L_122 - .L_121)
	.align		4
.L_121:
        /*0048*/ 	.word	index@(.nv.constant0._ZN7cutlass13device_kernelIN5flash11enable_sm90INS1_16FlashAttnFwdSm90INS1_25CollectiveMainloopFwdSm90ILi2EN4cute5tupleIJNS5_1CILi1EEES8_S8_EEENS6_IJNS7_ILi128EEESA_SA_EEELi128ENS_6half_tEfNS_4arch4Sm90ELb0ELb1ELb1ELb1ELb1ELb0ELb0ELb1ELb1ELb1ELb1ELb0EEENS1_21CollectiveEpilogueFwdISB_S9_SC_SE_Li256ELb1ELb1ELb1ELb0EEENS1_36VarlenDynamicPersistentTileSchedulerILi128ELi128ELi256ELi128ELb1ELb1ELb1ELb1ELb0ELb1EEEEEEEEEvNT_6ParamsE)
        /*004c*/ 	.short	0x0380
        /*004e*/ 	.short	0x0a80


	//----- nvinfo : EIATTR_SW_WAR
	.align		4
.L_122:
        /*0050*/ 	.byte	0x04, 0x36
        /*0052*/ 	.short	(.L_124 - .L_123)
.L_123:
        /*0054*/ 	.word	0x00000008
.L_124:


//--------------------- .nv.info._ZN7cutlass13device_kernelIN5flash11enable_sm90INS1_16FlashAttnFwdSm90INS1_25CollectiveMainloopFwdSm90ILi2EN4cute5tupleIJNS5_1CILi1EEES8_S8_EEENS6_IJNS7_ILi128EEESA_SA_EEELi128ENS_6half_tEfNS_4arch4Sm90ELb0ELb1ELb1ELb1ELb1ELb1ELb0ELb1ELb1ELb1ELb1ELb0EEENS1_21CollectiveEpilogueFwdISB_S9_SC_SE_Li256ELb1ELb1ELb1ELb0EEENS1_36VarlenDynamicPersistentTileSchedulerILi128ELi128ELi256ELi128ELb1ELb1ELb1ELb1ELb0ELb1EEEEEEEEEvNT_6ParamsE --------------------------
	.section	.nv.info._ZN7cutlass13device_kernelIN5flash11enable_sm90INS1_16FlashAttnFwdSm90INS1_25CollectiveMainloopFwdSm90ILi2EN4cute5tupleIJNS5_1CILi1EEES8_S8_EEENS6_IJNS7_ILi128EEESA_SA_EEELi128ENS_6half_tEfNS_4arch4Sm90ELb0ELb1ELb1ELb1ELb1ELb1ELb0ELb1ELb1ELb1ELb1ELb0EEENS1_21CollectiveEpilogueFwdISB_S9_SC_SE_Li256ELb1ELb1ELb1ELb0EEENS1_36VarlenDynamicPersistentTileSchedulerILi128ELi128ELi256ELi128ELb1ELb1ELb1ELb1ELb0ELb1EEEEEEEEEvNT_6ParamsE,"",@"SHT_CUDA_INFO"
	.sectionflags	@""
	.align	4


	//----- nvinfo : EIATTR_CUDA_API_VERSION
	.align		4
        /*0000*/ 	.byte	0x04, 0x37
        /*0002*/ 	.short	(.L_126 - .L_125)
.L_125:
        /*0004*/ 	.word	0x00000082


	//----- nvinfo : EIATTR_KPARAM_INFO
	.align		4
.L_126:
        /*0008*/ 	.byte	0x04, 0x17
        /*000a*/ 	.short	(.L_128 - .L_127)
.L_127:
        /*000c*/ 	.word	0x00000000
        /*0010*/ 	.short	0x0000
        /*0012*/ 	.short	0x0000
        /*0014*/ 	.byte	0x00, 0xf0, 0x01, 0x2a


	//----- nvinfo : EIATTR_SPARSE_MMA_MASK
	.align		4
.L_128:
        /*0018*/ 	.byte	0x03, 0x50
        /*001a*/ 	.short	0x0000


	//----- nvinfo : EIATTR_MAXREG_COUNT
	.align		4
        /*001c*/ 	.byte	0x03, 0x1b
        /*001e*/ 	.short	0x00a8


	//----- nvinfo : EIATTR_MERCURY_ISA_VERSION
	.align		4
        /*0020*/ 	.byte	0x03, 0x5f
        /*0022*/ 	.short	0x0101


	//----- nvinfo : EIATTR_VRC_CTA_INIT_COUNT
	.align		4
        /*0024*/ 	.byte	0x02, 0x4a
	.zero		1
	.zero		1


	//----- nvinfo : EIATTR_EXIT_INSTR_OFFSETS
	.align		4
        /*0028*/ 	.byte	0x04, 0x1c
        /*002a*/ 	.short	(.L_130 - .L_129)


	//   ....[0]....
.L_129:
        /*002c*/ 	.word	0x00000010


	//----- nvinfo : EIATTR_MAX_THREADS
	.align		4
.L_130:
        /*0030*/ 	.byte	0x04, 0x05
        /*0032*/ 	.short	(.L_132 - .L_131)
.L_131:
        /*0034*/ 	.word	0x00000180
        /*0038*/ 	.word	0x00000001
        /*003c*/ 	.word	0x00000001


	//----- nvinfo : EIATTR_CBANK_PARAM_SIZE
	.align		4
.L_132:
        /*0040*/ 	.byte	0x03, 0x19
        /*0042*/ 	.short	0x0a80


	//----- nvinfo : EIATTR_PARAM_CBANK
	.align		4
        /*0044*/ 	.byte	0x04, 0x0a
        /*0046*/ 	.short	(.L_134 - .L_133)
	.align		4
.L_133:
        /*0048*/ 	.word	index@(.nv.constant0._ZN7cutlass13device_kernelIN5flash11enable_sm90INS1_16FlashAttnFwdSm90INS1_25CollectiveMainloopFwdSm90ILi2EN4cute5tupleIJNS5_1CILi1EEES8_S8_EEENS6_IJNS7_ILi128EEESA_SA_EEELi128ENS_6half_tEfNS_4arch4Sm90ELb0ELb1ELb1ELb1ELb1ELb1ELb0ELb1ELb1ELb1ELb1ELb0EEENS1_21CollectiveEpilogueFwdISB_S9_SC_SE_Li256ELb1ELb1ELb1ELb0EEENS1_36VarlenDynamicPersistentTileSchedulerILi128ELi128ELi256ELi128ELb1ELb1ELb1ELb1ELb0ELb1EEEEEEEEEvNT_6ParamsE)
        /*004c*/ 	.short	0x0380
        /*004e*/ 	.short	0x0a80


	//----- nvinfo : EIATTR_SW_WAR
	.align		4
.L_134:
        /*0050*/ 	.byte	0x04, 0x36
        /*0052*/ 	.short	(.L_136 - .L_135)
.L_135:
        /*0054*/ 	.word	0x00000008
.L_136:


//--------------------- .nv.info._ZN7cutlass13device_kernelIN5flash11enable_sm90INS1_16FlashAttnFwdSm90INS1_25CollectiveMainloopFwdSm90ILi2EN4cute5tupleIJNS5_1CILi1EEES8_S8_EEENS6_IJNS7_ILi128EEESA_SA_EEELi128ENS_6half_tEfNS_4arch4Sm90ELb1ELb0ELb1ELb0ELb1ELb0ELb0ELb1ELb1ELb1ELb1ELb0EEENS1_21CollectiveEpilogueFwdISB_S9_SC_SE_Li256ELb0ELb1ELb1ELb0EEENS1_19SingleTileSchedulerILb0ELb1ELb1ELi128EEEEEEEEEvNT_6ParamsE --------------------------
	.section	.nv.info._ZN7cutlass13device_kernelIN5flash11enable_sm90INS1_16FlashAttnFwdSm90INS1_25CollectiveMainloopFwdSm90ILi2EN4cute5tupleIJNS5_1CILi1EEES8_S8_EEENS6_IJNS7_ILi128EEESA_SA_EEELi128ENS_6half_tEfNS_4arch4Sm90ELb1ELb0ELb1ELb0ELb1ELb0ELb0ELb1ELb1ELb1ELb1ELb0EEENS1_21CollectiveEpilogueFwdISB_S9_SC_SE_Li256ELb0ELb1ELb1ELb0EEENS1_19SingleTileSchedulerILb0ELb1ELb1ELi128EEEEEEEEEvNT_6ParamsE,"",@"SHT_CUDA_INFO"
	.sectionflags	@""
	.align	4


	//----- nvinfo : EIATTR_CUDA_API_VERSION
	.align		4
        /*0000*/ 	.byte	0x04, 0x37
        /*0002*/ 	.short	(.L_138 - .L_137)
.L_137:
        /*0004*/ 	.word	0x00000082


	//----- nvinfo : EIATTR_KPARAM_INFO
	.align		4
.L_138:
        /*0008*/ 	.byte	0x04, 0x17
        /*000a*/ 	.short	(.L_140 - .L_139)
.L_139:
        /*000c*/ 	.word	0x00000000
        /*0010*/ 	.short	0x0000
        /*0012*/ 	.short	0x0000
        /*0014*/ 	.byte	0x00, 0xf0, 0x01, 0x28


	//----- nvinfo : EIATTR_SPARSE_MMA_MASK
	.align		4
.L_140:
        /*0018*/ 	.byte	0x03, 0x50
        /*001a*/ 	.short	0x0000


	//----- nvinfo : EIATTR_MAXREG_COUNT
	.align		4
        /*001c*/ 	.byte	0x03, 0x1b
        /*001e*/ 	.short	0x00a8


	//----- nvinfo : EIATTR_MERCURY_ISA_VERSION
	.align		4
        /*0020*/ 	.byte	0x03, 0x5f
        /*0022*/ 	.short	0x0101


	//----- nvinfo : EIATTR_VRC_CTA_INIT_COUNT
	.align		4
        /*0024*/ 	.byte	0x02, 0x4a
	.zero		1
	.zero		1


	//----- nvinfo : EIATTR_EXIT_INSTR_OFFSETS
	.align		4
        /*0028*/ 	.byte	0x04, 0x1c
        /*002a*/ 	.short	(.L_142 - .L_141)


	//   ....[0]....
.L_141:
        /*002c*/ 	.word	0x00000010


	//----- nvinfo : EIATTR_MAX_THREADS
	.align		4
.L_142:
        /*0030*/ 	.byte	0x04, 0x05
        /*0032*/ 	.short	(.L_144 - .L_143)
.L_143:
        /*0034*/ 	.word	0x00000180
        /*0038*/ 	.word	0x00000001
        /*003c*/ 	.word	0x00000001


	//----- nvinfo : EIATTR_CBANK_PARAM_SIZE
	.align		4
.L_144:
        /*0040*/ 	.byte	0x03, 0x19
        /*0042*/ 	.short	0x0a00


	//----- nvinfo : EIATTR_PARAM_CBANK
	.align		4
        /*0044*/ 	.byte	0x04, 0x0a
        /*0046*/ 	.short	(.L_146 - .L_145)
	.align		4
.L_145:
        /*0048*/ 	.word	index@(.nv.constant0._ZN7cutlass13device_kernelIN5flash11enable_sm90INS1_16FlashAttnFwdSm90INS1_25CollectiveMainloopFwdSm90ILi2EN4cute5tupleIJNS5_1CILi1EEES8_S8_EEENS6_IJNS7_ILi128EEESA_SA_EEELi128ENS_6half_tEfNS_4arch4Sm90ELb1ELb0ELb1ELb0ELb1ELb0ELb0ELb1ELb1ELb1ELb1ELb0EEENS1_21CollectiveEpilogueFwdISB_S9_SC_SE_Li256ELb0ELb1ELb1ELb0EEENS1_19SingleTileSchedulerILb0ELb1ELb1ELi128EEEEEEEEEvNT_6ParamsE)
        /*004c*/ 	.short	0x0380
        /*004e*/ 	.short	0x0a00


	//----- nvinfo : EIATTR_SW_WAR
	.align		4
.L_146:
        /*0050*/ 	.byte	0x04, 0x36
        /*0052*/ 	.short	(.L_148 - .L_147)
.L_147:
        /*0054*/ 	.word	0x00000008
.L_148:


//--------------------- .nv.info._ZN7cutlass13device_kernelIN5flash11enable_sm90INS1_16FlashAttnFwdSm90INS1_25CollectiveMainloopFwdSm90ILi2EN4cute5tupleIJNS5_1CILi1EEES8_S8_EEENS6_IJNS7_ILi128EEESA_SA_EEELi128ENS_6half_tEfNS_4arch4Sm90ELb1ELb0ELb1ELb1ELb1ELb0ELb0ELb1ELb1ELb1ELb1ELb0EEENS1_21CollectiveEpilogueFwdISB_S9_SC_SE_Li256ELb1ELb1ELb1ELb0EEENS1_36VarlenDynamicPersistentTileSchedulerILi128ELi128ELi256ELi128ELb1ELb1ELb1ELb1ELb1ELb1EEEEEEEEEvNT_6ParamsE --------------------------
	.section	.nv.info._ZN7cutlass13device_kernelIN5flash11enable_sm90INS1_16FlashAttnFwdSm90INS1_25CollectiveMainloopFwdSm90ILi2EN4cute5tupleIJNS5_1CILi1EEES8_S8_EEENS6_IJNS7_ILi128EEESA_SA_EEELi128ENS_6half_tEfNS_4arch4Sm90ELb1ELb0ELb1ELb1ELb1ELb0ELb0ELb1ELb1ELb1ELb1ELb0EEENS1_21CollectiveEpilogueFwdISB_S9_SC_SE_Li256ELb1ELb1ELb1ELb0EEENS1_36VarlenDynamicPersistentTileSchedulerILi128ELi128ELi256ELi128ELb1ELb1ELb1ELb1ELb1ELb1EEEEEEEEEvNT_6ParamsE,"",@"SHT_CUDA_INFO"
	.sectionflags	@""
	.align	4


	//----- nvinfo : EIATTR_CUDA_API_VERSION
	.align		4
        /*0000*/ 	.byte	0x04, 0x37
        /*0002*/ 	.short	(.L_150 - .L_149)
.L_149:
        /*0004*/ 	.word	0x00000082


	//----- nvinfo : EIATTR_KPARAM_INFO
	.align		4
.L_150:
        /*0008*/ 	.byte	0x04, 0x17
        /*000a*/ 	.short	(.L_152 - .L_151)
.L_151:
        /*000c*/ 	.word	0x00000000
        /*0010*/ 	.short	0x0000
        /*0012*/ 	.short	0x0000
        /*0014*/ 	.byte	0x00, 0xf0, 0x01, 0x2a


	//----- nvinfo : EIATTR_SPARSE_MMA_MASK
	.align		4
.L_152:
        /*0018*/ 	.byte	0x03, 0x50
        /*001a*/ 	.short	0x0000


	//----- nvinfo : EIATTR_MAXREG_COUNT
	.align		4
        /*001c*/ 	.byte	0x03, 0x1b
        /*001e*/ 	.short	0x00a8


	//----- nvinfo : EIATTR_MERCURY_ISA_VERSION
	.align		4
        /*0020*/ 	.byte	0x03, 0x5f
        /*0022*/ 	.short	0x0101


	//----- nvinfo : EIATTR_VRC_CTA_INIT_COUNT
	.align		4
        /*0024*/ 	.byte	0x02, 0x4a
	.zero		1
	.zero		1


	//----- nvinfo : EIATTR_EXIT_INSTR_OFFSETS
	.align		4
        /*0028*/ 	.byte	0x04, 0x1c
        /*002a*/ 	.short	(.L_154 - .L_153)


	//   ....[0]....
.L_153:
        /*002c*/ 	.word	0x00000010


	//----- nvinfo : EIATTR_MAX_THREADS
	.align		4
.L_154:
        /*0030*/ 	.byte	0x04, 0x05
        /*0032*/ 	.short	(.L_156 - .L_155)
.L_155:
        /*0034*/ 	.word	0x00000180
        /*0038*/ 	.word	0x00000001
        /*003c*/ 	.word	0x00000001


	//----- nvinfo : EIATTR_CBANK_PARAM_SIZE
	.align		4
.L_156:
        /*0040*/ 	.byte	0x03, 0x19
        /*0042*/ 	.short	0x0a80


	//----- nvinfo : EIATTR_PARAM_CBANK
	.align		4
        /*0044*/ 	.byte	0x04, 0x0a
        /*0046*/ 	.short	(.L_158 - .L_157)
	.align		4
.L_157:
        /*0048*/ 	.word	index@(.nv.constant0._ZN7cutlass13device_kernelIN5flash11enable_sm90INS1_16FlashAttnFwdSm90INS1_25CollectiveMainloopFwdSm90ILi2EN4cute5tupleIJNS5_1CILi1EEES8_S8_EEENS6_IJNS7_ILi128EEESA_SA_EEELi128ENS_6half_tEfNS_4arch4Sm90ELb1ELb0ELb1ELb1ELb1ELb0ELb0ELb1ELb1ELb1ELb1ELb0EEENS1_21CollectiveEpilogueFwdISB_S9_SC_SE_Li256ELb1ELb1ELb1ELb0EEENS1_36VarlenDynamicPersistentTileSchedulerILi128ELi128ELi256ELi128ELb1ELb1ELb1ELb1ELb1ELb1EEEEEEEEEvNT_6ParamsE)
        /*004c*/ 	.short	0x0380
        /*004e*/ 	.short	0x0a80


	//----- nvinfo : EIATTR_SW_WAR
	.align		4
.L_158:
        /*0050*/ 	.byte	0x04, 0x36
        /*0052*/ 	.short	(.L_160 - .L_159)
.L_159:
        /*0054*/ 	.word	0x00000008
.L_160:


//--------------------- .nv.info._ZN7cutlass13device_kernelIN5flash11enable_sm90INS1_16FlashAttnFwdSm90INS1_25CollectiveMainloopFwdSm90ILi2EN4cute5tupleIJNS5_1CILi1EEES8_S8_EEENS6_IJNS7_ILi128EEESA_SA_EEELi128ENS_6half_tEfNS_4arch4Sm90ELb1ELb0ELb1ELb1ELb1ELb1ELb0ELb1ELb1ELb1ELb1ELb0EEENS1_21CollectiveEpilogueFwdISB_S9_SC_SE_Li256ELb1ELb1ELb1ELb0EEENS1_36VarlenDynamicPersistentTileSchedulerILi128ELi128ELi256ELi128ELb1ELb1ELb1ELb1ELb1ELb1EEEEEEEEEvNT_6ParamsE --------------------------
	.section	.nv.info._ZN7cutlass13device_kernelIN5flash11enable_sm90INS1_16FlashAttnFwdSm90INS1_25CollectiveMainloopFwdSm90ILi2EN4cute5tupleIJNS5_1CILi1EEES8_S8_EEENS6_IJNS7_ILi128EEESA_SA_EEELi128ENS_6half_tEfNS_4arch4Sm90ELb1ELb0ELb1ELb1ELb1ELb1ELb0ELb1ELb1ELb1ELb1ELb0EEENS1_21CollectiveEpilogueFwdISB_S9_SC_SE_Li256ELb1ELb1ELb1ELb0EEENS1_36VarlenDynamicPersistentTileSchedulerILi128ELi128ELi256ELi128ELb1ELb1ELb1ELb1ELb1ELb1EEEEEEEEEvNT_6ParamsE,"",@"SHT_CUDA_INFO"
	.sectionflags	@""
	.align	4


	//----- nvinfo : EIATTR_CUDA_API_VERSION
	.align		4
        /*0000*/ 	.byte	0x04, 0x37
        /*0002*/ 	.short	(.L_162 - .L_161)
.L_161:
        /*0004*/ 	.word	0x00000082


	//----- nvinfo : EIATTR_KPARAM_INFO
	.align		4
.L_162:
        /*0008*/ 	.byte	0x04, 0x17
        /*000a*/ 	.short	(.L_164 - .L_163)
.L_163:
        /*000c*/ 	.word	0x00000000
        /*0010*/ 	.short	0x0000
        /*0012*/ 	.short	0x0000
        /*0014*/ 	.byte	0x00, 0xf0, 0x01, 0x2a


	//----- nvinfo : EIATTR_SPARSE_MMA_MASK
	.align		4
.L_164:
        /*0018*/ 	.byte	0x03, 0x50
        /*001a*/ 	.short	0x0000


	//----- nvinfo : EIATTR_MAXREG_COUNT
	.align		4
        /*001c*/ 	.byte	0x03, 0x1b
        /*001e*/ 	.short	0x00a8


	//----- nvinfo : EIATTR_MERCURY_ISA_VERSION
	.align		4
        /*0020*/ 	.byte	0x03, 0x5f
        /*0022*/ 	.short	0x0101


	//----- nvinfo : EIATTR_VRC_CTA_INIT_COUNT
	.align		4
        /*0024*/ 	.byte	0x02, 0x4a
	.zero		1
	.zero		1


	//----- nvinfo : EIATTR_EXIT_INSTR_OFFSETS
	.align		4
        /*0028*/ 	.byte	0x04, 0x1c
        /*002a*/ 	.short	(.L_166 - .L_165)


	//   ....[0]....
.L_165:
        /*002c*/ 	.word	0x00000010


	//----- nvinfo : EIATTR_MAX_THREADS
	.align		4
.L_166:
        /*0030*/ 	.byte	0x04, 0x05
        /*0032*/ 	.short	(.L_168 - .L_167)
.L_167:
        /*0034*/ 	.word	0x00000180
        /*0038*/ 	.word	0x00000001
        /*003c*/ 	.word	0x00000001


	//----- nvinfo : EIATTR_CBANK_PARAM_SIZE
	.align		4
.L_168:
        /*0040*/ 	.byte	0x03, 0x19
        /*0042*/ 	.short	0x0a80


	//----- nvinfo : EIATTR_PARAM_CBANK
	.align		4
        /*0044*/ 	.byte	0x04, 0x0a
        /*0046*/ 	.short	(.L_170 - .L_169)
	.align		4
.L_169:
        /*0048*/ 	.word	index@(.nv.constant0._ZN7cutlass13device_kernelIN5flash11enable_sm90INS1_16FlashAttnFwdSm90INS1_25CollectiveMainloopFwdSm90ILi2EN4cute5tupleIJNS5_1CILi1EEES8_S8_EEENS6_IJNS7_ILi128EEESA_SA_EEELi128ENS_6half_tEfNS_4arch4Sm90ELb1ELb0ELb1ELb1ELb1ELb1ELb0ELb1ELb1ELb1ELb1ELb0EEENS1_21CollectiveEpilogueFwdISB_S9_SC_SE_Li256ELb1ELb1ELb1ELb0EEENS1_36VarlenDynamicPersistentTileSchedulerILi128ELi128ELi256ELi128ELb1ELb1ELb1ELb1ELb1ELb1EEEEEEEEEvNT_6ParamsE)
        /*004c*/ 	.short	0x0380
        /*004e*/ 	.short	0x0a80


	//----- nvinfo : EIATTR_SW_WAR
	.align		4
.L_170:
        /*0050*/ 	.byte	0x04, 0x36
        /*0052*/ 	.short	(.L_172 - .L_171)
.L_171:
        /*0054*/ 	.word	0x00000008
.L_172:


//--------------------- .nv.callgraph             --------------------------
	.section	.nv.callgraph,"",@"SHT_CUDA_CALLGRAPH"
	.align	4
	.sectionentsize	8
	.align		4
        /*0000*/ 	.word	0x00000000
	.align		4
        /*0004*/ 	.word	0xffffffff
	.align		4
        /*0008*/ 	.word	0x00000000
	.align		4
        /*000c*/ 	.word	0xfffffffe
	.align		4
        /*0010*/ 	.word	0x00000000
	.align		4
        /*0014*/ 	.word	0xfffffffd
	.align		4
        /*0018*/ 	.word	0x00000000
	.align		4
        /*001c*/ 	.word	0xfffffffc


//--------------------- .nv.constant4             --------------------------
	.section	.nv.constant4,"a",@progbits
	.align	8
	.align		8
.nv.constant4:
        /*0000*/ 	.dword	_ZN86_INTERNAL_e91a5f01_50_flash_fwd_hdim128_fp16_paged_split_softcap_sm90_cu_ee213261_30264cuda3std3__45__cpo5beginE
	.align		8
        /*0008*/ 	.dword	_ZN86_INTERNAL_e91a5f01_50_flash_fwd_hdim128_fp16_paged_split_softcap_sm90_cu_ee213261_30264cuda3std3__45__cpo3endE
	.align		8
        /*0010*/ 	.dword	_ZN86_INTERNAL_e91a5f01_50_flash_fwd_hdim128_fp16_paged_split_softcap_sm90_cu_ee213261_30264cuda3std3__45__cpo6cbeginE
	.align		8
        /*0018*/ 	.dword	_ZN86_INTERNAL_e91a5f01_50_flash_fwd_hdim128_fp16_paged_split_softcap_sm90_cu_ee213261_30264cuda3std3__45__cpo4cendE
	.align		8
        /*0020*/ 	.dword	_ZN86_INTERNAL_e91a5f01_50_flash_fwd_hdim128_fp16_paged_split_softcap_sm90_cu_ee213261_30264cuda3std3__488_GLOBAL__N__e91a5f01_50_flash_fwd_hdim128_fp16_paged_split_softcap_sm90_cu_ee213261_30266ignoreE
	.align		8
        /*0028*/ 	.dword	_ZN86_INTERNAL_e91a5f01_50_flash_fwd_hdim128_fp16_paged_split_softcap_sm90_cu_ee213261_30264cuda3std3__419piecewise_constructE
	.align		8
        /*0030*/ 	.dword	_ZN86_INTERNAL_e91a5f01_50_flash_fwd_hdim128_fp16_paged_split_softcap_sm90_cu_ee213261_30264cuda3std3__48in_placeE
	.align		8
        /*0038*/ 	.dword	_ZN86_INTERNAL_e91a5f01_50_flash_fwd_hdim128_fp16_paged_split_softcap_sm90_cu_ee213261_30264cuda3std6ranges3__45__cpo4swapE
	.align		8
        /*0040*/ 	.dword	_ZN86_INTERNAL_e91a5f01_50_flash_fwd_hdim128_fp16_paged_split_softcap_sm90_cu_ee213261_30264cuda3std6ranges3__45__cpo9iter_moveE
	.align		8
        /*0048*/ 	.dword	_ZN86_INTERNAL_e91a5f01_50_flash_fwd_hdim128_fp16_paged_split_softcap_sm90_cu_ee213261_30264cute7productE
	.align		8
        /*0050*/ 	.dword	_ZN86_INTERNAL_e91a5f01_50_flash_fwd_hdim128_fp16_paged_split_softcap_sm90_cu_ee213261_30264cute1_E


//--------------------- .text._ZN7cutlass13device_kernelIN5flash11enable_sm90INS1_16FlashAttnFwdSm90INS1_25CollectiveMainloopFwdSm90ILi2EN4cute5tupleIJNS5_1CILi1EEES8_S8_EEENS6_IJNS7_ILi128EEESA_SA_EEELi128ENS_6half_tEfNS_4arch4Sm90ELb0ELb0ELb1ELb0ELb1ELb0ELb0ELb1ELb1ELb1ELb1ELb0EEENS1_21CollectiveEpilogueFwdISB_S9_SC_SE_Li256ELb0ELb1ELb1ELb0EEENS1_19SingleTileSchedulerILb0ELb1ELb1ELi128EEEEEEEEEvNT_6ParamsE --------------------------
	.section	.text._ZN7cutlass13device_kernelIN5flash11enable_sm90INS1_16FlashAttnFwdSm90INS1_25CollectiveMainloopFwdSm90ILi2EN4cute5tupleIJNS5_1CILi1EEES8_S8_EEENS6_IJNS7_ILi128EEESA_SA_EEELi128ENS_6half_tEfNS_4arch4Sm90ELb0ELb0ELb1ELb0ELb1ELb0ELb0ELb1ELb1ELb1ELb1ELb0EEENS1_21CollectiveEpilogueFwdISB_S9_SC_SE_Li256ELb0ELb1ELb1ELb0EEENS1_19SingleTileSchedulerILb0ELb1ELb1ELi128EEEEEEEEEvNT_6ParamsE,"ax",@progbits
	.align	128
.text._ZN7cutlass13device_kernelIN5flash11enable_sm90INS1_16FlashAttnFwdSm90INS1_25CollectiveMainloopFwdSm90ILi2EN4cute5tupleIJNS5_1CILi1EEES8_S8_EEENS6_IJNS7_ILi128EEESA_SA_EEELi128ENS_6half_tEfNS_4arch4Sm90ELb0ELb0ELb1ELb0ELb1ELb0ELb0ELb1ELb1ELb1ELb1ELb0EEENS1_21CollectiveEpilogueFwdISB_S9_SC_SE_Li256ELb0ELb1ELb1ELb0EEENS1_19SingleTileSchedulerILb0ELb1ELb1ELi128EEEEEEEEEvNT_6ParamsE:
        .type           _ZN7cutlass13device_kernelIN5flash11enable_sm90INS1_16FlashAttnFwdSm90INS1_25CollectiveMainloopFwdSm90ILi2EN4cute5tupleIJNS5_1CILi1EEES8_S8_EEENS6_IJNS7_ILi128EEESA_SA_EEELi128ENS_6half_tEfNS_4arch4Sm90ELb0ELb0ELb1ELb0ELb1ELb0ELb0ELb1ELb1ELb1ELb1ELb0EEENS1_21CollectiveEpilogueFwdISB_S9_SC_SE_Li256ELb0ELb1ELb1ELb0EEENS1_19SingleTileSchedulerILb0ELb1ELb1ELi128EEEEEEEEEvNT_6ParamsE,@function
        .size           _ZN7cutlass13device_kernelIN5flash11enable_sm90INS1_16FlashAttnFwdSm90INS1_25CollectiveMainloopFwdSm90ILi2EN4cute5tupleIJNS5_1CILi1EEES8_S8_EEENS6_IJNS7_ILi128EEESA_SA_EEELi128ENS_6half_tEfNS_4arch4Sm90ELb0ELb0ELb1ELb0ELb1ELb0ELb0ELb1ELb1ELb1ELb1ELb0EEENS1_21CollectiveEpilogueFwdISB_S9_SC_SE_Li256ELb0ELb1ELb1ELb0EEENS1_19SingleTileSchedulerILb0ELb1ELb1ELi128EEEEEEEEEvNT_6ParamsE,(.L_x_9 - _ZN7cutlass13device_kernelIN5flash11enable_sm90INS1_16FlashAttnFwdSm90INS1_25CollectiveMainloopFwdSm90ILi2EN4cute5tupleIJNS5_1CILi1EEES8_S8_EEENS6_IJNS7_ILi128EEESA_SA_EEELi128ENS_6half_tEfNS_4arch4Sm90ELb0ELb0ELb1ELb0ELb1ELb0ELb0ELb1ELb1ELb1ELb1ELb0EEENS1_21CollectiveEpilogueFwdISB_S9_SC_SE_Li256ELb0ELb1ELb1ELb0EEENS1_19SingleTileSchedulerILb0ELb1ELb1ELi128EEEEEEEEEvNT_6ParamsE)
        .other          _ZN7cutlass13device_kernelIN5flash11enable_sm90INS1_16FlashAttnFwdSm90INS1_25CollectiveMainloopFwdSm90ILi2EN4cute5tupleIJNS5_1CILi1EEES8_S8_EEENS6_IJNS7_ILi128EEESA_SA_EEELi128ENS_6half_tEfNS_4arch4Sm90ELb0ELb0ELb1ELb0ELb1ELb0ELb0ELb1ELb1ELb1ELb1ELb0EEENS1_21CollectiveEpilogueFwdISB_S9_SC_SE_Li256ELb0ELb1ELb1ELb0EEENS1_19SingleTileSchedulerILb0ELb1ELb1ELi128EEEEEEEEEvNT_6ParamsE,@"STO_CUDA_ENTRY STV_DEFAULT"
_ZN7cutlass13device_kernelIN5flash11enable_sm90INS1_16FlashAttnFwdSm90INS1_25CollectiveMainloopFwdSm90ILi2EN4cute5tupleIJNS5_1CILi1EEES8_S8_EEENS6_IJNS7_ILi128EEESA_SA_EEELi128ENS_6half_tEfNS_4arch4Sm90ELb0ELb0ELb1ELb0ELb1ELb0ELb0ELb1ELb1ELb1ELb1ELb0EEENS1_21CollectiveEpilogueFwdISB_S9_SC_SE_Li256ELb0ELb1ELb1ELb0EEENS1_19SingleTileSchedulerILb0ELb1ELb1ELi128EEEEEEEEEvNT_6ParamsE:
[----:B------:R-:W-:Y:S01]  /*0000*/  LDC R1, c[0x0][0x37c] ;  /* 0x0000df00ff017b82 */ /* 0x000fe20000000800 */
[----:B------:R-:W-:Y:S05]  /*0010*/  EXIT ;  /* 0x000000000000794d */ /* 0x000fea0003800000 */
.L_x_0:
[----:B------:R-:W-:-:S00]  /*0020*/  BRA `(.L_x_0) ;  /* 0xfffffffc00fc7947 */ /* 0x000fc0000383ffff */
[----:B------:R-:W-:-:S00]  /*0030*/  NOP ;  /* 0x0000000000007918 */ /* 0x000fc00000000000 */
        /* <DEDUP_REMOVED lines=12> */
.L_x_9:


//--------------------- .text._ZN7cutlass13device_kernelIN5flash11enable_sm90INS1_16FlashAttnFwdSm90INS1_25CollectiveMainloopFwdSm90ILi2EN4cute5tupleIJNS5_1CILi1EEES8_S8_EEENS6_IJNS7_ILi128EEESA_SA_EEELi128ENS_6half_tEfNS_4arch4Sm90ELb0ELb0ELb1ELb1ELb1ELb0ELb0ELb1ELb1ELb1ELb1ELb0EEENS1_21CollectiveEpilogueFwdISB_S9_SC_SE_Li256ELb1ELb1ELb1ELb0EEENS1_36VarlenDynamicPersistentTileSchedulerILi128ELi128ELi256ELi128ELb1ELb1ELb1ELb0ELb1ELb1EEEEEEEEEvNT_6ParamsE --------------------------
	.section	.text._ZN7cutlass13device_kernelIN5flash11enable_sm90INS1_16FlashAttnFwdSm90INS1_25CollectiveMainloopFwdSm90ILi2EN4cute5tupleIJNS5_1CILi1EEES8_S8_EEENS6_IJNS7_ILi128EEESA_SA_EEELi128ENS_6half_tEfNS_4arch4Sm90ELb0ELb0ELb1ELb1ELb1ELb0ELb0ELb1ELb1ELb1ELb1ELb0EEENS1_21CollectiveEpilogueFwdISB_S9_SC_SE_Li256ELb1ELb1ELb1ELb0EEENS1_36VarlenDynamicPersistentTileSchedulerILi128ELi128ELi256ELi128ELb1ELb1ELb1ELb0ELb1ELb1EEEEEEEEEvNT_6ParamsE,"ax",@progbits
	.align	128
.text._ZN7cutlass13device_kernelIN5flash11enable_sm90INS1_16FlashAttnFwdSm90INS1_25CollectiveMainloopFwdSm90ILi2EN4cute5tupleIJNS5_1CILi1EEES8_S8_EEENS6_IJNS7_ILi128EEESA_SA_EEELi128ENS_6half_tEfNS_4arch4Sm90ELb0ELb0ELb1ELb1ELb1ELb0ELb0ELb1ELb1ELb1ELb1ELb0EEENS1_21CollectiveEpilogueFwdISB_S9_SC_SE_Li256ELb1ELb1ELb1ELb0EEENS1_36VarlenDynamicPersistentTileSchedulerILi128ELi128ELi256ELi128ELb1ELb1ELb1ELb0ELb1ELb1EEEEEEEEEvNT_6ParamsE:
        .type           _ZN7cutlass13device_kernelIN5flash11enable_sm90INS1_16FlashAttnFwdSm90INS1_25CollectiveMainloopFwdSm90ILi2EN4cute5tupleIJNS5_1CILi1EEES8_S8_EEENS6_IJNS7_ILi128EEESA_SA_EEELi128ENS_6half_tEfNS_4arch4Sm90ELb0ELb0ELb1ELb1ELb1ELb0ELb0ELb1ELb1ELb1ELb1ELb0EEENS1_21CollectiveEpilogueFwdISB_S9_SC_SE_Li256ELb1ELb1ELb1ELb0EEENS1_36VarlenDynamicPersistentTileSchedulerILi128ELi128ELi256ELi128ELb1ELb1ELb1ELb0ELb1ELb1EEEEEEEEEvNT_6ParamsE,@function
        .size           _ZN7cutlass13device_kernelIN5flash11enable_sm90INS1_16FlashAttnFwdSm90INS1_25CollectiveMainloopFwdSm90ILi2EN4cute5tupleIJNS5_1CILi1EEES8_S8_EEENS6_IJNS7_ILi128EEESA_SA_EEELi128ENS_6half_tEfNS_4arch4Sm90ELb0ELb0ELb1ELb1ELb1ELb0ELb0ELb1ELb1ELb1ELb1ELb0EEENS1_21CollectiveEpilogueFwdISB_S9_SC_SE_Li256ELb1ELb1ELb1ELb0EEENS1_36VarlenDynamicPersistentTileSchedulerILi128ELi128ELi256ELi128ELb1ELb1ELb1ELb0ELb1ELb1EEEEEEEEEvNT_6ParamsE,(.L_x_10 - _ZN7cutlass13device_kernelIN5flash11enable_sm90INS1_16FlashAttnFwdSm90INS1_25CollectiveMainloopFwdSm90ILi2EN4cute5tupleIJNS5_1CILi1EEES8_S8_EEENS6_IJNS7_ILi128EEESA_SA_EEELi128ENS_6half_tEfNS_4arch4Sm90ELb0ELb0ELb1ELb1ELb1ELb0ELb0ELb1ELb1ELb1ELb1ELb0EEENS1_21CollectiveEpilogueFwdISB_S9_SC_SE_Li256ELb1ELb1ELb1ELb0EEENS1_36VarlenDynamicPersistentTileSchedulerILi128ELi128ELi256ELi128ELb1ELb1ELb1ELb0ELb1ELb1EEEEEEEEEvNT_6ParamsE)
        .other          _ZN7cutlass13device_kernelIN5flash11enable_sm90INS1_16FlashAttnFwdSm90INS1_25CollectiveMainloopFwdSm90ILi2EN4cute5tupleIJNS5_1CILi1EEES8_S8_EEENS6_IJNS7_ILi128EEESA_SA_EEELi128ENS_6half_tEfNS_4arch4Sm90ELb0ELb0ELb1ELb1ELb1ELb0ELb0ELb1ELb1ELb1ELb1ELb0EEENS1_21CollectiveEpilogueFwdISB_S9_SC_SE_Li256ELb1ELb1ELb1ELb0EEENS1_36VarlenDynamicPersistentTileSchedulerILi128ELi128ELi256ELi128ELb1ELb1ELb1ELb0ELb1ELb1EEEEEEEEEvNT_6ParamsE,@"STO_CUDA_ENTRY STV_DEFAULT"
_ZN7cutlass13device_kernelIN5flash11enable_sm90INS1_16FlashAttnFwdSm90INS1_25CollectiveMainloopFwdSm90ILi2EN4cute5tupleIJNS5_1CILi1EEES8_S8_EEENS6_IJNS7_ILi128EEESA_SA_EEELi128ENS_6half_tEfNS_4arch4Sm90ELb0ELb0ELb1ELb1ELb1ELb0ELb0ELb1ELb1ELb1ELb1ELb0EEENS1_21CollectiveEpilogueFwdISB_S9_SC_SE_Li256ELb1ELb1ELb1ELb0EEENS1_36VarlenDynamicPersistentTileSchedulerILi128ELi128ELi256ELi128ELb1ELb1ELb1ELb0ELb1ELb1EEEEEEEEEvNT_6ParamsE:
[----:B------:R-:W-:Y:S01]  /*0000*/  LDC R1, c[0x0][0x37c] ;  /* 0x0000df00ff017b82 */ /* 0x000fe20000000800 */
[----:B------:R-:W-:Y:S05]  /*0010*/  EXIT ;  /* 0x000000000000794d */ /* 0x000fea0003800000 */
.L_x_1:
        /* <DEDUP_REMOVED lines=14> */
.L_x_10:


//--------------------- .text._ZN7cutlass13device_kernelIN5flash11enable_sm90INS1_16FlashAttnFwdSm90INS1_25CollectiveMainloopFwdSm90ILi2EN4cute5tupleIJNS5_1CILi1EEES8_S8_EEENS6_IJNS7_ILi128EEESA_SA_EEELi128ENS_6half_tEfNS_4arch4Sm90ELb0ELb0ELb1ELb1ELb1ELb1ELb0ELb1ELb1ELb1ELb1ELb0EEENS1_21CollectiveEpilogueFwdISB_S9_SC_SE_Li256ELb1ELb1ELb1ELb0EEENS1_36VarlenDynamicPersistentTileSchedulerILi128ELi128ELi256ELi128ELb1ELb1ELb1ELb0ELb1ELb1EEEEEEEEEvNT_6ParamsE --------------------------
	.section	.text._ZN7cutlass13device_kernelIN5flash11enable_sm90INS1_16FlashAttnFwdSm90INS1_25CollectiveMainloopFwdSm90ILi2EN4cute5tupleIJNS5_1CILi1EEES8_S8_EEENS6_IJNS7_ILi128EEESA_SA_EEELi128ENS_6half_tEfNS_4arch4Sm90ELb0ELb0ELb1ELb1ELb1ELb1ELb0ELb1ELb1ELb1ELb1ELb0EEENS1_21CollectiveEpilogueFwdISB_S9_SC_SE_Li256ELb1ELb1ELb1ELb0EEENS1_36VarlenDynamicPersistentTileSchedulerILi128ELi128ELi256ELi128ELb1ELb1ELb1ELb0ELb1ELb1EEEEEEEEEvNT_6ParamsE,"ax",@progbits
	.align	128
.text._ZN7cutlass13device_kernelIN5flash11enable_sm90INS1_16FlashAttnFwdSm90INS1_25CollectiveMainloopFwdSm90ILi2EN4cute5tupleIJNS5_1CILi1EEES8_S8_EEENS6_IJNS7_ILi128EEESA_SA_EEELi128ENS_6half_tEfNS_4arch4Sm90ELb0ELb0ELb1ELb1ELb1ELb1ELb0ELb1ELb1ELb1ELb1ELb0EEENS1_21CollectiveEpilogueFwdISB_S9_SC_SE_Li256ELb1ELb1ELb1ELb0EEENS1_36VarlenDynamicPersistentTileSchedulerILi128ELi128ELi256ELi128ELb1ELb1ELb1ELb0ELb1ELb1EEEEEEEEEvNT_6ParamsE:
        .type           _ZN7cutlass13device_kernelIN5flash11enable_sm90INS1_16FlashAttnFwdSm90INS1_25CollectiveMainloopFwdSm90ILi2EN4cute5tupleIJNS5_1CILi1EEES8_S8_EEENS6_IJNS7_ILi128EEESA_SA_EEELi128ENS_6half_tEfNS_4arch4Sm90ELb0ELb0ELb1ELb1ELb1ELb1ELb0ELb1ELb1ELb1ELb1ELb0EEENS1_21CollectiveEpilogueFwdISB_S9_SC_SE_Li256ELb1ELb1ELb1ELb0EEENS1_36VarlenDynamicPersistentTileSchedulerILi128ELi128ELi256ELi128ELb1ELb1ELb1ELb0ELb1ELb1EEEEEEEEEvNT_6ParamsE,@function
        .size           _ZN7cutlass13device_kernelIN5flash11enable_sm90INS1_16FlashAttnFwdSm90INS1_25CollectiveMainloopFwdSm90ILi2EN4cute5tupleIJNS5_1CILi1EEES8_S8_EEENS6_IJNS7_ILi128EEESA_SA_EEELi128ENS_6half_tEfNS_4arch4Sm90ELb0ELb0ELb1ELb1ELb1ELb1ELb0ELb1ELb1ELb1ELb1ELb0EEENS1_21CollectiveEpilogueFwdISB_S9_SC_SE_Li256ELb1ELb1ELb1ELb0EEENS1_36VarlenDynamicPersistentTileSchedulerILi128ELi128ELi256ELi128ELb1ELb1ELb1ELb0ELb1ELb1EEEEEEEEEvNT_6ParamsE,(.L_x_11 - _ZN7cutlass13device_kernelIN5flash11enable_sm90INS1_16FlashAttnFwdSm90INS1_25CollectiveMainloopFwdSm90ILi2EN4cute5tupleIJNS5_1CILi1EEES8_S8_EEENS6_IJNS7_ILi128EEESA_SA_EEELi128ENS_6half_tEfNS_4arch4Sm90ELb0ELb0ELb1ELb1ELb1ELb1ELb0ELb1ELb1ELb1ELb1ELb0EEENS1_21CollectiveEpilogueFwdISB_S9_SC_SE_Li256ELb1ELb1ELb1ELb0EEENS1_36VarlenDynamicPersistentTileSchedulerILi128ELi128ELi256ELi128ELb1ELb1ELb1ELb0ELb1ELb1EEEEEEEEEvNT_6ParamsE)
        .other          _ZN7cutlass13device_kernelIN5flash11enable_sm90INS1_16FlashAttnFwdSm90INS1_25CollectiveMainloopFwdSm90ILi2EN4cute5tupleIJNS5_1CILi1EEES8_S8_EEENS6_IJNS7_ILi128EEESA_SA_EEELi128ENS_6half_tEfNS_4arch4Sm90ELb0ELb0ELb1ELb1ELb1ELb1ELb0ELb1ELb1ELb1ELb1ELb0EEENS1_21CollectiveEpilogueFwdISB_S9_SC_SE_Li256ELb1ELb1ELb1ELb0EEENS1_36VarlenDynamicPersistentTileSchedulerILi128ELi128ELi256ELi128ELb1ELb1ELb1ELb0ELb1ELb1EEEEEEEEEvNT_6ParamsE,@"STO_CUDA_ENTRY STV_DEFAULT"
_ZN7cutlass13device_kernelIN5flash11enable_sm90INS1_16FlashAttnFwdSm90INS1_25CollectiveMainloopFwdSm90ILi2EN4cute5tupleIJNS5_1CILi1EEES8_S8_EEENS6_IJNS7_ILi128EEESA_SA_EEELi128ENS_6half_tEfNS_4arch4Sm90ELb0ELb0ELb1ELb1ELb1ELb1ELb0ELb1ELb1ELb1ELb1ELb0EEENS1_21CollectiveEpilogueFwdISB_S9_SC_SE_Li256ELb1ELb1ELb1ELb0EEENS1_36VarlenDynamicPersistentTileSchedulerILi128ELi128ELi256ELi128ELb1ELb1ELb1ELb0ELb1ELb1EEEEEEEEEvNT_6ParamsE:
[----:B------:R-:W-:Y:S01]  /*0000*/  LDC R1, c[0x0][0x37c] ;  /* 0x0000df00ff017b82 */ /* 0x000fe20000000800 */
[----:B------:R-:W-:Y:S05]  /*0010*/  EXIT ;  /* 0x000000000000794d */ /* 0x000fea0003800000 */
.L_x_2:
        /* <DEDUP_REMOVED lines=14> */
.L_x_11:


//--------------------- .text._ZN7cutlass13device_kernelIN5flash11enable_sm90INS1_16FlashAttnFwdSm90INS1_25CollectiveMainloopFwdSm90ILi2EN4cute5tupleIJNS5_1CILi1EEES8_S8_EEENS6_IJNS7_ILi128EEESA_SA_EEELi128ENS_6half_tEfNS_4arch4Sm90ELb0ELb1ELb1ELb0ELb1ELb0ELb0ELb1ELb1ELb1ELb1ELb0EEENS1_21CollectiveEpilogueFwdISB_S9_SC_SE_Li256ELb0ELb1ELb1ELb0EEENS1_19SingleTileSchedulerILb0ELb1ELb1ELi128EEEEEEEEEvNT_6ParamsE --------------------------
	.section	.text._ZN7cutlass13device_kernelIN5flash11enable_sm90INS1_16FlashAttnFwdSm90INS1_25CollectiveMainloopFwdSm90ILi2EN4cute5tupleIJNS5_1CILi1EEES8_S8_EEENS6_IJNS7_ILi128EEESA_SA_EEELi128ENS_6half_tEfNS_4arch4Sm90ELb0ELb1ELb1ELb0ELb1ELb0ELb0ELb1ELb1ELb1ELb1ELb0EEENS1_21CollectiveEpilogueFwdISB_S9_SC_SE_Li256ELb0ELb1ELb1ELb0EEENS1_19SingleTileSchedulerILb0ELb1ELb1ELi128EEEEEEEEEvNT_6ParamsE,"ax",@progbits
	.align	128
.text._ZN7cutlass13device_kernelIN5flash11enable_sm90INS1_16FlashAttnFwdSm90INS1_25CollectiveMainloopFwdSm90ILi2EN4cute5tupleIJNS5_1CILi1EEES8_S8_EEENS6_IJNS7_ILi128EEESA_SA_EEELi128ENS_6half_tEfNS_4arch4Sm90ELb0ELb1ELb1ELb0ELb1ELb0ELb0ELb1ELb1ELb1ELb1ELb0EEENS1_21CollectiveEpilogueFwdISB_S9_SC_SE_Li256ELb0ELb1ELb1ELb0EEENS1_19SingleTileSchedulerILb0ELb1ELb1ELi128EEEEEEEEEvNT_6ParamsE:
        .type           _ZN7cutlass13device_kernelIN5flash11enable_sm90INS1_16FlashAttnFwdSm90INS1_25CollectiveMainloopFwdSm90ILi2EN4cute5tupleIJNS5_1CILi1EEES8_S8_EEENS6_IJNS7_ILi128EEESA_SA_EEELi128ENS_6half_tEfNS_4arch4Sm90ELb0ELb1ELb1ELb0ELb1ELb0ELb0ELb1ELb1ELb1ELb1ELb0EEENS1_21CollectiveEpilogueFwdISB_S9_SC_SE_Li256ELb0ELb1ELb1ELb0EEENS1_19SingleTileSchedulerILb0ELb1ELb1ELi128EEEEEEEEEvNT_6ParamsE,@function
        .size           _ZN7cutlass13device_kernelIN5flash11enable_sm90INS1_16FlashAttnFwdSm90INS1_25CollectiveMainloopFwdSm90ILi2EN4cute5tupleIJNS5_1CILi1EEES8_S8_EEENS6_IJNS7_ILi128EEESA_SA_EEELi128ENS_6half_tEfNS_4arch4Sm90ELb0ELb1ELb1ELb0ELb1ELb0ELb0ELb1ELb1ELb1ELb1ELb0EEENS1_21CollectiveEpilogueFwdISB_S9_SC_SE_Li256ELb0ELb1ELb1ELb0EEENS1_19SingleTileSchedulerILb0ELb1ELb1ELi128EEEEEEEEEvNT_6ParamsE,(.L_x_12 - _ZN7cutlass13device_kernelIN5flash11enable_sm90INS1_16FlashAttnFwdSm90INS1_25CollectiveMainloopFwdSm90ILi2EN4cute5tupleIJNS5_1CILi1EEES8_S8_EEENS6_IJNS7_ILi128EEESA_SA_EEELi128ENS_6half_tEfNS_4arch4Sm90ELb0ELb1ELb1ELb0ELb1ELb0ELb0ELb1ELb1ELb1ELb1ELb0EEENS1_21CollectiveEpilogueFwdISB_S9_SC_SE_Li256ELb0ELb1ELb1ELb0EEENS1_19SingleTileSchedulerILb0ELb1ELb1ELi128EEEEEEEEEvNT_6ParamsE)
        .other          _ZN7cutlass13device_kernelIN5flash11enable_sm90INS1_16FlashAttnFwdSm90INS1_25CollectiveMainloopFwdSm90ILi2EN4cute5tupleIJNS5_1CILi1EEES8_S8_EEENS6_IJNS7_ILi128EEESA_SA_EEELi128ENS_6half_tEfNS_4arch4Sm90ELb0ELb1ELb1ELb0ELb1ELb0ELb0ELb1ELb1ELb1ELb1ELb0EEENS1_21CollectiveEpilogueFwdISB_S9_SC_SE_Li256ELb0ELb1ELb1ELb0EEENS1_19SingleTileSchedulerILb0ELb1ELb1ELi128EEEEEEEEEvNT_6ParamsE,@"STO_CUDA_ENTRY STV_DEFAULT"
_ZN7cutlass13device_kernelIN5flash11enable_sm90INS1_16FlashAttnFwdSm90INS1_25CollectiveMainloopFwdSm90ILi2EN4cute5tupleIJNS5_1CILi1EEES8_S8_EEENS6_IJNS7_ILi128EEESA_SA_EEELi128ENS_6half_tEfNS_4arch4Sm90ELb0ELb1ELb1ELb0ELb1ELb0ELb0ELb1ELb1ELb1ELb1ELb0EEENS1_21CollectiveEpilogueFwdISB_S9_SC_SE_Li256ELb0ELb1ELb1ELb0EEENS1_19SingleTileSchedulerILb0ELb1ELb1ELi128EEEEEEEEEvNT_6ParamsE:
[----:B------:R-:W-:Y:S01]  /*0000*/  LDC R1, c[0x0][0x37c] ;  /* 0x0000df00ff017b82 */ /* 0x000fe20000000800 */
[----:B------:R-:W-:Y:S05]  /*0010*/  EXIT ;  /* 0x000000000000794d */ /* 0x000fea0003800000 */
.L_x_3:
        /* <DEDUP_REMOVED lines=14> */
.L_x_12:


//--------------------- .text._ZN7cutlass13device_kernelIN5flash11enable_sm90INS1_16FlashAttnFwdSm90INS1_25CollectiveMainloopFwdSm90ILi2EN4cute5tupleIJNS5_1CILi1EEES8_S8_EEENS6_IJNS7_ILi128EEESA_SA_EEELi128ENS_6half_tEfNS_4arch4Sm90ELb0ELb1ELb1ELb1ELb1ELb0ELb0ELb1ELb1ELb1ELb1ELb0EEENS1_21CollectiveEpilogueFwdISB_S9_SC_SE_Li256ELb1ELb1ELb1ELb0EEENS1_36VarlenDynamicPersistentTileSchedulerILi128ELi128ELi256ELi128ELb1ELb1ELb1ELb1ELb0ELb1EEEEEEEEEvNT_6ParamsE --------------------------
	.section	.text._ZN7cutlass13device_kernelIN5flash11enable_sm90INS1_16FlashAttnFwdSm90INS1_25CollectiveMainloopFwdSm90ILi2EN4cute5tupleIJNS5_1CILi1EEES8_S8_EEENS6_IJNS7_ILi128EEESA_SA_EEELi128ENS_6half_tEfNS_4arch4Sm90ELb0ELb1ELb1ELb1ELb1ELb0ELb0ELb1ELb1ELb1ELb1ELb0EEENS1_21CollectiveEpilogueFwdISB_S9_SC_SE_Li256ELb1ELb1ELb1ELb0EEENS1_36VarlenDynamicPersistentTileSchedulerILi128ELi128ELi256ELi128ELb1ELb1ELb1ELb1ELb0ELb1EEEEEEEEEvNT_6ParamsE,"ax",@progbits
	.align	128
.text._ZN7cutlass13device_kernelIN5flash11enable_sm90INS1_16FlashAttnFwdSm90INS1_25CollectiveMainloopFwdSm90ILi2EN4cute5tupleIJNS5_1CILi1EEES8_S8_EEENS6_IJNS7_ILi128EEESA_SA_EEELi128ENS_6half_tEfNS_4arch4Sm90ELb0ELb1ELb1ELb1ELb1ELb0ELb0ELb1ELb1ELb1ELb1ELb0EEENS1_21CollectiveEpilogueFwdISB_S9_SC_SE_Li256ELb1ELb1ELb1ELb0EEENS1_36VarlenDynamicPersistentTileSchedulerILi128ELi128ELi256ELi128ELb1ELb1ELb1ELb1ELb0ELb1EEEEEEEEEvNT_6ParamsE:
        .type           _ZN7cutlass13device_kernelIN5flash11enable_sm90INS1_16FlashAttnFwdSm90INS1_25CollectiveMainloopFwdSm90ILi2EN4cute5tupleIJNS5_1CILi1EEES8_S8_EEENS6_IJNS7_ILi128EEESA_SA_EEELi128ENS_6half_tEfNS_4arch4Sm90ELb0ELb1ELb1ELb1ELb1ELb0ELb0ELb1ELb1ELb1ELb1ELb0EEENS1_21CollectiveEpilogueFwdISB_S9_SC_SE_Li256ELb1ELb1ELb1ELb0EEENS1_36VarlenDynamicPersistentTileSchedulerILi128ELi128ELi256ELi128ELb1ELb1ELb1ELb1ELb0ELb1EEEEEEEEEvNT_6ParamsE,@function
        .size           _ZN7cutlass13device_kernelIN5flash11enable_sm90INS1_16FlashAttnFwdSm90INS1_25CollectiveMainloopFwdSm90ILi2EN4cute5tupleIJNS5_1CILi1EEES8_S8_EEENS6_IJNS7_ILi128EEESA_SA_EEELi128ENS_6half_tEfNS_4arch4Sm90ELb0ELb1ELb1ELb1ELb1ELb0ELb0ELb1ELb1ELb1ELb1ELb0EEENS1_21CollectiveEpilogueFwdISB_S9_SC_SE_Li256ELb1ELb1ELb1ELb0EEENS1_36VarlenDynamicPersistentTileSchedulerILi128ELi128ELi256ELi128ELb1ELb1ELb1ELb1ELb0ELb1EEEEEEEEEvNT_6ParamsE,(.L_x_13 - _ZN7cutlass13device_kernelIN5flash11enable_sm90INS1_16FlashAttnFwdSm90INS1_25CollectiveMainloopFwdSm90ILi2EN4cute5tupleIJNS5_1CILi1EEES8_S8_EEENS6_IJNS7_ILi128EEESA_SA_EEELi128ENS_6half_tEfNS_4arch4Sm90ELb0ELb1ELb1ELb1ELb1ELb0ELb0ELb1ELb1ELb1ELb1ELb0EEENS1_21CollectiveEpilogueFwdISB_S9_SC_SE_Li256ELb1ELb1ELb1ELb0EEENS1_36VarlenDynamicPersistentTileSchedulerILi128ELi128ELi256ELi128ELb1ELb1ELb1ELb1ELb0ELb1EEEEEEEEEvNT_6ParamsE)
        .other          _ZN7cutlass13device_kernelIN5flash11enable_sm90INS1_16FlashAttnFwdSm90INS1_25CollectiveMainloopFwdSm90ILi2EN4cute5tupleIJNS5_1CILi1EEES8_S8_EEENS6_IJNS7_ILi128EEESA_SA_EEELi128ENS_6half_tEfNS_4arch4Sm90ELb0ELb1ELb1ELb1ELb1ELb0ELb0ELb1ELb1ELb1ELb1ELb0EEENS1_21CollectiveEpilogueFwdISB_S9_SC_SE_Li256ELb1ELb1ELb1ELb0EEENS1_36VarlenDynamicPersistentTileSchedulerILi128ELi128ELi256ELi128ELb1ELb1ELb1ELb1ELb0ELb1EEEEEEEEEvNT_6ParamsE,@"STO_CUDA_ENTRY STV_DEFAULT"
_ZN7cutlass13device_kernelIN5flash11enable_sm90INS1_16FlashAttnFwdSm90INS1_25CollectiveMainloopFwdSm90ILi2EN4cute5tupleIJNS5_1CILi1EEES8_S8_EEENS6_IJNS7_ILi128EEESA_SA_EEELi128ENS_6half_tEfNS_4arch4Sm90ELb0ELb1ELb1ELb1ELb1ELb0ELb0ELb1ELb1ELb1ELb1ELb0EEENS1_21CollectiveEpilogueFwdISB_S9_SC_SE_Li256ELb1ELb1ELb1ELb0EEENS1_36VarlenDynamicPersistentTileSchedulerILi128ELi128ELi256ELi128ELb1ELb1ELb1ELb1ELb0ELb1EEEEEEEEEvNT_6ParamsE:
[----:B------:R-:W-:Y:S01]  /*0000*/  LDC R1, c[0x0][0x37c] ;  /* 0x0000df00ff017b82 */ /* 0x000fe20000000800 */
[----:B------:R-:W-:Y:S05]  /*0010*/  EXIT ;  /* 0x000000000000794d */ /* 0x000fea0003800000 */
.L_x_4:
        /* <DEDUP_REMOVED lines=14> */
.L_x_13:


//--------------------- .text._ZN7cutlass13device_kernelIN5flash11enable_sm90INS1_16FlashAttnFwdSm90INS1_25CollectiveMainloopFwdSm90ILi2EN4cute5tupleIJNS5_1CILi1EEES8_S8_EEENS6_IJNS7_ILi128EEESA_SA_EEELi128ENS_6half_tEfNS_4arch4Sm90ELb0ELb1ELb1ELb1ELb1ELb1ELb0ELb1ELb1ELb1ELb1ELb0EEENS1_21CollectiveEpilogueFwdISB_S9_SC_SE_Li256ELb1ELb1ELb1ELb0EEENS1_36VarlenDynamicPersistentTileSchedulerILi128ELi128ELi256ELi128ELb1ELb1ELb1ELb1ELb0ELb1EEEEEEEEEvNT_6ParamsE --------------------------
	.section	.text._ZN7cutlass13device_kernelIN5flash11enable_sm90INS1_16FlashAttnFwdSm90INS1_25CollectiveMainloopFwdSm90ILi2EN4cute5tupleIJNS5_1CILi1EEES8_S8_EEENS6_IJNS7_ILi128EEESA_SA_EEELi128ENS_6half_tEfNS_4arch4Sm90ELb0ELb1ELb1ELb1ELb1ELb1ELb0ELb1ELb1ELb1ELb1ELb0EEENS1_21CollectiveEpilogueFwdISB_S9_SC_SE_Li256ELb1ELb1ELb1ELb0EEENS1_36VarlenDynamicPersistentTileSchedulerILi128ELi128ELi256ELi128ELb1ELb1ELb1ELb1ELb0ELb1EEEEEEEEEvNT_6ParamsE,"ax",@progbits
	.align	128
.text._ZN7cutlass13device_kernelIN5flash11enable_sm90INS1_16FlashAttnFwdSm90INS1_25CollectiveMainloopFwdSm90ILi2EN4cute5tupleIJNS5_1CILi1EEES8_S8_EEENS6_IJNS7_ILi128EEESA_SA_EEELi128ENS_6half_tEfNS_4arch4Sm90ELb0ELb1ELb1ELb1ELb1ELb1ELb0ELb1ELb1ELb1ELb1ELb0EEENS1_21CollectiveEpilogueFwdISB_S9_SC_SE_Li256ELb1ELb1ELb1ELb0EEENS1_36VarlenDynamicPersistentTileSchedulerILi128ELi128ELi256ELi128ELb1ELb1ELb1ELb1ELb0ELb1EEEEEEEEEvNT_6ParamsE:
        .type           _ZN7cutlass13device_kernelIN5flash11enable_sm90INS1_16FlashAttnFwdSm90INS1_25CollectiveMainloopFwdSm90ILi2EN4cute5tupleIJNS5_1CILi1EEES8_S8_EEENS6_IJNS7_ILi128EEESA_SA_EEELi128ENS_6half_tEfNS_4arch4Sm90ELb0ELb1ELb1ELb1ELb1ELb1ELb0ELb1ELb1ELb1ELb1ELb0EEENS1_21CollectiveEpilogueFwdISB_S9_SC_SE_Li256ELb1ELb1ELb1ELb0EEENS1_36VarlenDynamicPersistentTileSchedulerILi128ELi128ELi256ELi128ELb1ELb1ELb1ELb1ELb0ELb1EEEEEEEEEvNT_6ParamsE,@function
        .size           _ZN7cutlass13device_kernelIN5flash11enable_sm90INS1_16FlashAttnFwdSm90INS1_25CollectiveMainloopFwdSm90ILi2EN4cute5tupleIJNS5_1CILi1EEES8_S8_EEENS6_IJNS7_ILi128EEESA_SA_EEELi128ENS_6half_tEfNS_4arch4Sm90ELb0ELb1ELb1ELb1ELb1ELb1ELb0ELb1ELb1ELb1ELb1ELb0EEENS1_21CollectiveEpilogueFwdISB_S9_SC_SE_Li256ELb1ELb1ELb1ELb0EEENS1_36VarlenDynamicPersistentTileSchedulerILi128ELi128ELi256ELi128ELb1ELb1ELb1ELb1ELb0ELb1EEEEEEEEEvNT_6ParamsE,(.L_x_14 - _ZN7cutlass13device_kernelIN5flash11enable_sm90INS1_16FlashAttnFwdSm90INS1_25CollectiveMainloopFwdSm90ILi2EN4cute5tupleIJNS5_1CILi1EEES8_S8_EEENS6_IJNS7_ILi128EEESA_SA_EEELi128ENS_6half_tEfNS_4arch4Sm90ELb0ELb1ELb1ELb1ELb1ELb1ELb0ELb1ELb1ELb1ELb1ELb0EEENS1_21CollectiveEpilogueFwdISB_S9_SC_SE_Li256ELb1ELb1ELb1ELb0EEENS1_36VarlenDynamicPersistentTileSchedulerILi128ELi128ELi256ELi128ELb1ELb1ELb1ELb1ELb0ELb1EEEEEEEEEvNT_6ParamsE)
        .other          _ZN7cutlass13device_kernelIN5flash11enable_sm90INS1_16FlashAttnFwdSm90INS1_25CollectiveMainloopFwdSm90ILi2EN4cute5tupleIJNS5_1CILi1EEES8_S8_EEENS6_IJNS7_ILi128EEESA_SA_EEELi128ENS_6half_tEfNS_4arch4Sm90ELb0ELb1ELb1ELb1ELb1ELb1ELb0ELb1ELb1ELb1ELb1ELb0EEENS1_21CollectiveEpilogueFwdISB_S9_SC_SE_Li256ELb1ELb1ELb1ELb0EEENS1_36VarlenDynamicPersistentTileSchedulerILi128ELi128ELi256ELi128ELb1ELb1ELb1ELb1ELb0ELb1EEEEEEEEEvNT_6ParamsE,@"STO_CUDA_ENTRY STV_DEFAULT"
_ZN7cutlass13device_kernelIN5flash11enable_sm90INS1_16FlashAttnFwdSm90INS1_25CollectiveMainloopFwdSm90ILi2EN4cute5tupleIJNS5_1CILi1EEES8_S8_EEENS6_IJNS7_ILi128EEESA_SA_EEELi128ENS_6half_tEfNS_4arch4Sm90ELb0ELb1ELb1ELb1ELb1ELb1ELb0ELb1ELb1ELb1ELb1ELb0EEENS1_21CollectiveEpilogueFwdISB_S9_SC_SE_Li256ELb1ELb1ELb1ELb0EEENS1_36VarlenDynamicPersistentTileSchedulerILi128ELi128ELi256ELi128ELb1ELb1ELb1ELb1ELb0ELb1EEEEEEEEEvNT_6ParamsE:
[----:B------:R-:W-:Y:S01]  /*0000*/  LDC R1, c[0x0][0x37c] ;  /* 0x0000df00ff017b82 */ /* 0x000fe20000000800 */
[----:B------:R-:W-:Y:S05]  /*0010*/  EXIT ;  /* 0x000000000000794d */ /* 0x000fea0003800000 */
.L_x_5:
        /* <DEDUP_REMOVED lines=14> */
.L_x_14:


//--------------------- .text._ZN7cutlass13device_kernelIN5flash11enable_sm90INS1_16FlashAttnFwdSm90INS1_25CollectiveMainloopFwdSm90ILi2EN4cute5tupleIJNS5_1CILi1EEES8_S8_EEENS6_IJNS7_ILi128EEESA_SA_EEELi128ENS_6half_tEfNS_4arch4Sm90ELb1ELb0ELb1ELb0ELb1ELb0ELb0ELb1ELb1ELb1ELb1ELb0EEENS1_21CollectiveEpilogueFwdISB_S9_SC_SE_Li256ELb0ELb1ELb1ELb0EEENS1_19SingleTileSchedulerILb0ELb1ELb1ELi128EEEEEEEEEvNT_6ParamsE --------------------------
	.section	.text._ZN7cutlass13device_kernelIN5flash11enable_sm90INS1_16FlashAttnFwdSm90INS1_25CollectiveMainloopFwdSm90ILi2EN4cute5tupleIJNS5_1CILi1EEES8_S8_EEENS6_IJNS7_ILi128EEESA_SA_EEELi128ENS_6half_tEfNS_4arch4Sm90ELb1ELb0ELb1ELb0ELb1ELb0ELb0ELb1ELb1ELb1ELb1ELb0EEENS1_21CollectiveEpilogueFwdISB_S9_SC_SE_Li256ELb0ELb1ELb1ELb0EEENS1_19SingleTileSchedulerILb0ELb1ELb1ELi128EEEEEEEEEvNT_6ParamsE,"ax",@progbits
	.align	128
.text._ZN7cutlass13device_kernelIN5flash11enable_sm90INS1_16FlashAttnFwdSm90INS1_25CollectiveMainloopFwdSm90ILi2EN4cute5tupleIJNS5_1CILi1EEES8_S8_EEENS6_IJNS7_ILi128EEESA_SA_EEELi128ENS_6half_tEfNS_4arch4Sm90ELb1ELb0ELb1ELb0ELb1ELb0ELb0ELb1ELb1ELb1ELb1ELb0EEENS1_21CollectiveEpilogueFwdISB_S9_SC_SE_Li256ELb0ELb1ELb1ELb0EEENS1_19SingleTileSchedulerILb0ELb1ELb1ELi128EEEEEEEEEvNT_6ParamsE:
        .type           _ZN7cutlass13device_kernelIN5flash11enable_sm90INS1_16FlashAttnFwdSm90INS1_25CollectiveMainloopFwdSm90ILi2EN4cute5tupleIJNS5_1CILi1EEES8_S8_EEENS6_IJNS7_ILi128EEESA_SA_EEELi128ENS_6half_tEfNS_4arch4Sm90ELb1ELb0ELb1ELb0ELb1ELb0ELb0ELb1ELb1ELb1ELb1ELb0EEENS1_21CollectiveEpilogueFwdISB_S9_SC_SE_Li256ELb0ELb1ELb1ELb0EEENS1_19SingleTileSchedulerILb0ELb1ELb1ELi128EEEEEEEEEvNT_6ParamsE,@function
        .size           _ZN7cutlass13device_kernelIN5flash11enable_sm90INS1_16FlashAttnFwdSm90INS1_25CollectiveMainloopFwdSm90ILi2EN4cute5tupleIJNS5_1CILi1EEES8_S8_EEENS6_IJNS7_ILi128EEESA_SA_EEELi128ENS_6half_tEfNS_4arch4Sm90ELb1ELb0ELb1ELb0ELb1ELb0ELb0ELb1ELb1ELb1ELb1ELb0EEENS1_21CollectiveEpilogueFwdISB_S9_SC_SE_Li256ELb0ELb1ELb1ELb0EEENS1_19SingleTileSchedulerILb0ELb1ELb1ELi128EEEEEEEEEvNT_6ParamsE,(.L_x_15 - _ZN7cutlass13device_kernelIN5flash11enable_sm90INS1_16FlashAttnFwdSm90INS1_25CollectiveMainloopFwdSm90ILi2EN4cute5tupleIJNS5_1CILi1EEES8_S8_EEENS6_IJNS7_ILi128EEESA_SA_EEELi128ENS_6half_tEfNS_4arch4Sm90ELb1ELb0ELb1ELb0ELb1ELb0ELb0ELb1ELb1ELb1ELb1ELb0EEENS1_21CollectiveEpilogueFwdISB_S9_SC_SE_Li256ELb0ELb1ELb1ELb0EEENS1_19SingleTileSchedulerILb0ELb1ELb1ELi128EEEEEEEEEvNT_6ParamsE)
        .other          _ZN7cutlass13device_kernelIN5flash11enable_sm90INS1_16FlashAttnFwdSm90INS1_25CollectiveMainloopFwdSm90ILi2EN4cute5tupleIJNS5_1CILi1EEES8_S8_EEENS6_IJNS7_ILi128EEESA_SA_EEELi128ENS_6half_tEfNS_4arch4Sm90ELb1ELb0ELb1ELb0ELb1ELb0ELb0ELb1ELb1ELb1ELb1ELb0EEENS1_21CollectiveEpilogueFwdISB_S9_SC_SE_Li256ELb0ELb1ELb1ELb0EEENS1_19SingleTileSchedulerILb0ELb1ELb1ELi128EEEEEEEEEvNT_6ParamsE,@"STO_CUDA_ENTRY STV_DEFAULT"
_ZN7cutlass13device_kernelIN5flash11enable_sm90INS1_16FlashAttnFwdSm90INS1_25CollectiveMainloopFwdSm90ILi2EN4cute5tupleIJNS5_1CILi1EEES8_S8_EEENS6_IJNS7_ILi128EEESA_SA_EEELi128ENS_6half_tEfNS_4arch4Sm90ELb1ELb0ELb1ELb0ELb1ELb0ELb0ELb1ELb1ELb1ELb1ELb0EEENS1_21CollectiveEpilogueFwdISB_S9_SC_SE_Li256ELb0ELb1ELb1ELb0EEENS1_19SingleTileSchedulerILb0ELb1ELb1ELi128EEEEEEEEEvNT_6ParamsE:
[----:B------:R-:W-:Y:S01]  /*0000*/  LDC R1, c[0x0][0x37c] ;  /* 0x0000df00ff017b82 */ /* 0x000fe20000000800 */
[----:B------:R-:W-:Y:S05]  /*0010*/  EXIT ;  /* 0x000000000000794d */ /* 0x000fea0003800000 */
.L_x_6:
        /* <DEDUP_REMOVED lines=14> */
.L_x_15:


//--------------------- .text._ZN7cutlass13device_kernelIN5flash11enable_sm90INS1_16FlashAttnFwdSm90INS1_25CollectiveMainloopFwdSm90ILi2EN4cute5tupleIJNS5_1CILi1EEES8_S8_EEENS6_IJNS7_ILi128EEESA_SA_EEELi128ENS_6half_tEfNS_4arch4Sm90ELb1ELb0ELb1ELb1ELb1ELb0ELb0ELb1ELb1ELb1ELb1ELb0EEENS1_21CollectiveEpilogueFwdISB_S9_SC_SE_Li256ELb1ELb1ELb1ELb0EEENS1_36VarlenDynamicPersistentTileSchedulerILi128ELi128ELi256ELi128ELb1ELb1ELb1ELb1ELb1ELb1EEEEEEEEEvNT_6ParamsE --------------------------
	.section	.text._ZN7cutlass13device_kernelIN5flash11enable_sm90INS1_16FlashAttnFwdSm90INS1_25CollectiveMainloopFwdSm90ILi2EN4cute5tupleIJNS5_1CILi1EEES8_S8_EEENS6_IJNS7_ILi128EEESA_SA_EEELi128ENS_6half_tEfNS_4arch4Sm90ELb1ELb0ELb1ELb1ELb1ELb0ELb0ELb1ELb1ELb1ELb1ELb0EEENS1_21CollectiveEpilogueFwdISB_S9_SC_SE_Li256ELb1ELb1ELb1ELb0EEENS1_36VarlenDynamicPersistentTileSchedulerILi128ELi128ELi256ELi128ELb1ELb1ELb1ELb1ELb1ELb1EEEEEEEEEvNT_6ParamsE,"ax",@progbits
	.align	128
.text._ZN7cutlass13device_kernelIN5flash11enable_sm90INS1_16FlashAttnFwdSm90INS1_25CollectiveMainloopFwdSm90ILi2EN4cute5tupleIJNS5_1CILi1EEES8_S8_EEENS6_IJNS7_ILi128EEESA_SA_EEELi128ENS_6half_tEfNS_4arch4Sm90ELb1ELb0ELb1ELb1ELb1ELb0ELb0ELb1ELb1ELb1ELb1ELb0EEENS1_21CollectiveEpilogueFwdISB_S9_SC_SE_Li256ELb1ELb1ELb1ELb0EEENS1_36VarlenDynamicPersistentTileSchedulerILi128ELi128ELi256ELi128ELb1ELb1ELb1ELb1ELb1ELb1EEEEEEEEEvNT_6ParamsE:
        .type           _ZN7cutlass13device_kernelIN5flash11enable_sm90INS1_16FlashAttnFwdSm90INS1_25CollectiveMainloopFwdSm90ILi2EN4cute5tupleIJNS5_1CILi1EEES8_S8_EEENS6_IJNS7_ILi128EEESA_SA_EEELi128ENS_6half_tEfNS_4arch4Sm90ELb1ELb0ELb1ELb1ELb1ELb0ELb0ELb1ELb1ELb1ELb1ELb0EEENS1_21CollectiveEpilogueFwdISB_S9_SC_SE_Li256ELb1ELb1ELb1ELb0EEENS1_36VarlenDynamicPersistentTileSchedulerILi128ELi128ELi256ELi128ELb1ELb1ELb1ELb1ELb1ELb1EEEEEEEEEvNT_6ParamsE,@function
        .size           _ZN7cutlass13device_kernelIN5flash11enable_sm90INS1_16FlashAttnFwdSm90INS1_25CollectiveMainloopFwdSm90ILi2EN4cute5tupleIJNS5_1CILi1EEES8_S8_EEENS6_IJNS7_ILi128EEESA_SA_EEELi128ENS_6half_tEfNS_4arch4Sm90ELb1ELb0ELb1ELb1ELb1ELb0ELb0ELb1ELb1ELb1ELb1ELb0EEENS1_21CollectiveEpilogueFwdISB_S9_SC_SE_Li256ELb1ELb1ELb1ELb0EEENS1_36VarlenDynamicPersistentTileSchedulerILi128ELi128ELi256ELi128ELb1ELb1ELb1ELb1ELb1ELb1EEEEEEEEEvNT_6ParamsE,(.L_x_16 - _ZN7cutlass13device_kernelIN5flash11enable_sm90INS1_16FlashAttnFwdSm90INS1_25CollectiveMainloopFwdSm90ILi2EN4cute5tupleIJNS5_1CILi1EEES8_S8_EEENS6_IJNS7_ILi128EEESA_SA_EEELi128ENS_6half_tEfNS_4arch4Sm90ELb1ELb0ELb1ELb1ELb1ELb0ELb0ELb1ELb1ELb1ELb1ELb0EEENS1_21CollectiveEpilogueFwdISB_S9_SC_SE_Li256ELb1ELb1ELb1ELb0EEENS1_36VarlenDynamicPersistentTileSchedulerILi128ELi128ELi256ELi128ELb1ELb1ELb1ELb1ELb1ELb1EEEEEEEEEvNT_6ParamsE)
        .other          _ZN7cutlass13device_kernelIN5flash11enable_sm90INS1_16FlashAttnFwdSm90INS1_25CollectiveMainloopFwdSm90ILi2EN4cute5tupleIJNS5_1CILi1EEES8_S8_EEENS6_IJNS7_ILi128EEESA_SA_EEELi128ENS_6half_tEfNS_4arch4Sm90ELb1ELb0ELb1ELb1ELb1ELb0ELb0ELb1ELb1ELb1ELb1ELb0EEENS1_21CollectiveEpilogueFwdISB_S9_SC_SE_Li256ELb1ELb1ELb1ELb0EEENS1_36VarlenDynamicPersistentTileSchedulerILi128ELi128ELi256ELi128ELb1ELb1ELb1ELb1ELb1ELb1EEEEEEEEEvNT_6ParamsE,@"STO_CUDA_ENTRY STV_DEFAULT"
_ZN7cutlass13device_kernelIN5flash11enable_sm90INS1_16FlashAttnFwdSm90INS1_25CollectiveMainloopFwdSm90ILi2EN4cute5tupleIJNS5_1CILi1EEES8_S8_EEENS6_IJNS7_ILi128EEESA_SA_EEELi128ENS_6half_tEfNS_4arch4Sm90ELb1ELb0ELb1ELb1ELb1ELb0ELb0ELb1ELb1ELb1ELb1ELb0EEENS1_21CollectiveEpilogueFwdISB_S9_SC_SE_Li256ELb1ELb1ELb1ELb0EEENS1_36VarlenDynamicPersistentTileSchedulerILi128ELi128ELi256ELi128ELb1ELb1ELb1ELb1ELb1ELb1EEEEEEEEEvNT_6ParamsE:
[----:B------:R-:W-:Y:S01]  /*0000*/  LDC R1, c[0x0][0x37c] ;  /* 0x0000df00ff017b82 */ /* 0x000fe20000000800 */
[----:B------:R-:W-:Y:S05]  /*0010*/  EXIT ;  /* 0x000000000000794d */ /* 0x000fea0003800000 */
.L_x_7:
        /* <DEDUP_REMOVED lines=14> */
.L_x_16:


//--------------------- .text._ZN7cutlass13device_kernelIN5flash11enable_sm90INS1_16FlashAttnFwdSm90INS1_25CollectiveMainloopFwdSm90ILi2EN4cute5tupleIJNS5_1CILi1EEES8_S8_EEENS6_IJNS7_ILi128EEESA_SA_EEELi128ENS_6half_tEfNS_4arch4Sm90ELb1ELb0ELb1ELb1ELb1ELb1ELb0ELb1ELb1ELb1ELb1ELb0EEENS1_21CollectiveEpilogueFwdISB_S9_SC_SE_Li256ELb1ELb1ELb1ELb0EEENS1_36VarlenDynamicPersistentTileSchedulerILi128ELi128ELi256ELi128ELb1ELb1ELb1ELb1ELb1ELb1EEEEEEEEEvNT_6ParamsE --------------------------
	.section	.text._ZN7cutlass13device_kernelIN5flash11enable_sm90INS1_16FlashAttnFwdSm90INS1_25CollectiveMainloopFwdSm90ILi2EN4cute5tupleIJNS5_1CILi1EEES8_S8_EEENS6_IJNS7_ILi128EEESA_SA_EEELi128ENS_6half_tEfNS_4arch4Sm90ELb1ELb0ELb1ELb1ELb1ELb1ELb0ELb1ELb1ELb1ELb1ELb0EEENS1_21CollectiveEpilogueFwdISB_S9_SC_SE_Li256ELb1ELb1ELb1ELb0EEENS1_36VarlenDynamicPersistentTileSchedulerILi128ELi128ELi256ELi128ELb1ELb1ELb1ELb1ELb1ELb1EEEEEEEEEvNT_6ParamsE,"ax",@progbits
	.align	128
.text._ZN7cutlass13device_kernelIN5flash11enable_sm90INS1_16FlashAttnFwdSm90INS1_25CollectiveMainloopFwdSm90ILi2EN4cute5tupleIJNS5_1CILi1EEES8_S8_EEENS6_IJNS7_ILi128EEESA_SA_EEELi128ENS_6half_tEfNS_4arch4Sm90ELb1ELb0ELb1ELb1ELb1ELb1ELb0ELb1ELb1ELb1ELb1ELb0EEENS1_21CollectiveEpilogueFwdISB_S9_SC_SE_Li256ELb1ELb1ELb1ELb0EEENS1_36VarlenDynamicPersistentTileSchedulerILi128ELi128ELi256ELi128ELb1ELb1ELb1ELb1ELb1ELb1EEEEEEEEEvNT_6ParamsE:
        .type           _ZN7cutlass13device_kernelIN5flash11enable_sm90INS1_16FlashAttnFwdSm90INS1_25CollectiveMainloopFwdSm90ILi2EN4cute5tupleIJNS5_1CILi1EEES8_S8_EEENS6_IJNS7_ILi128EEESA_SA_EEELi128ENS_6half_tEfNS_4arch4Sm90ELb1ELb0ELb1ELb1ELb1ELb1ELb0ELb1ELb1ELb1ELb1ELb0EEENS1_21CollectiveEpilogueFwdISB_S9_SC_SE_Li256ELb1ELb1ELb1ELb0EEENS1_36VarlenDynamicPersistentTileSchedulerILi128ELi128ELi256ELi128ELb1ELb1ELb1ELb1ELb1ELb1EEEEEEEEEvNT_6ParamsE,@function
        .size           _ZN7cutlass13device_kernelIN5flash11enable_sm90INS1_16FlashAttnFwdSm90INS1_25CollectiveMainloopFwdSm90ILi2EN4cute5tupleIJNS5_1CILi1EEES8_S8_EEENS6_IJNS7_ILi128EEESA_SA_EEELi128ENS_6half_tEfNS_4arch4Sm90ELb1ELb0ELb1ELb1ELb1ELb1ELb0ELb1ELb1ELb1ELb1ELb0EEENS1_21CollectiveEpilogueFwdISB_S9_SC_SE_Li256ELb1ELb1ELb1ELb0EEENS1_36VarlenDynamicPersistentTileSchedulerILi128ELi128ELi256ELi128ELb1ELb1ELb1ELb1ELb1ELb1EEEEEEEEEvNT_6ParamsE,(.L_x_17 - _ZN7cutlass13device_kernelIN5flash11enable_sm90INS1_16FlashAttnFwdSm90INS1_25CollectiveMainloopFwdSm90ILi2EN4cute5tupleIJNS5_1CILi1EEES8_S8_EEENS6_IJNS7_ILi128EEESA_SA_EEELi128ENS_6half_tEfNS_4arch4Sm90ELb1ELb0ELb1ELb1ELb1ELb1ELb0ELb1ELb1ELb1ELb1ELb0EEENS1_21CollectiveEpilogueFwdISB_S9_SC_SE_Li256ELb1ELb1ELb1ELb0EEENS1_36VarlenDynamicPersistentTileSchedulerILi128ELi128ELi256ELi128ELb1ELb1ELb1ELb1ELb1ELb1EEEEEEEEEvNT_6ParamsE)
        .other          _ZN7cutlass13device_kernelIN5flash11enable_sm90INS1_16FlashAttnFwdSm90INS1_25CollectiveMainloopFwdSm90ILi2EN4cute5tupleIJNS5_1CILi1EEES8_S8_EEENS6_IJNS7_ILi128EEESA_SA_EEELi128ENS_6half_tEfNS_4arch4Sm90ELb1ELb0ELb1ELb1ELb1ELb1ELb0ELb1ELb1ELb1ELb1ELb0EEENS1_21CollectiveEpilogueFwdISB_S9_SC_SE_Li256ELb1ELb1ELb1ELb0EEENS1_36VarlenDynamicPersistentTileSchedulerILi128ELi128ELi256ELi128ELb1ELb1ELb1ELb1ELb1ELb1EEEEEEEEEvNT_6ParamsE,@"STO_CUDA_ENTRY STV_DEFAULT"
_ZN7cutlass13device_kernelIN5flash11enable_sm90INS1_16FlashAttnFwdSm90INS1_25CollectiveMainloopFwdSm90ILi2EN4cute5tupleIJNS5_1CILi1EEES8_S8_EEENS6_IJNS7_ILi128EEESA_SA_EEELi128ENS_6half_tEfNS_4arch4Sm90ELb1ELb0ELb1ELb1ELb1ELb1ELb0ELb1ELb1ELb1ELb1ELb0EEENS1_21CollectiveEpilogueFwdISB_S9_SC_SE_Li256ELb1ELb1ELb1ELb0EEENS1_36VarlenDynamicPersistentTileSchedulerILi128ELi128ELi256ELi128ELb1ELb1ELb1ELb1ELb1ELb1EEEEEEEEEvNT_6ParamsE:
[----:B------:R-:W-:Y:S01]  /*0000*/  LDC R1, c[0x0][0x37c] ;  /* 0x0000df00ff017b82 */ /* 0x000fe20000000800 */
[----:B------:R-:W-:Y:S05]  /*0010*/  EXIT ;  /* 0x000000000000794d */ /* 0x000fea0003800000 */
.L_x_8:
        /* <DEDUP_REMOVED lines=14> */
.L_x_17:


//--------------------- .nv.shared.reserved.0     --------------------------
	.section	.nv.shared.reserved.0,"aw",@nobits
	.weak		__nv_reservedSMEM_offset_0_alias
	.size		__nv_reservedSMEM_offset_0_alias, 0, 64
	.other		__nv_reservedSMEM_offset_0_alias,@"STO_CUDA_RESERVED_SHARED STV_DEFAULT"
__nv_reservedSMEM_offset_0_alias:
	.zero		0
	.zero		64


//--------------------- .nv.global                --------------------------
	.section	.nv.global,"aw",@nobits
.nv.global:
	.type		_ZN86_INTERNAL_e91a5f01_50_flash_fwd_hdim128_fp16_paged_split_softcap_sm90_cu_ee213261_30264cute1_E,@object
	.size		_ZN86_INTERNAL_e91a5f01_50_flash_fwd_hdim128_fp16_paged_split_softcap_sm90_cu_ee213261_30264cute1_E,(_ZN86_INTERNAL_e91a5f01_50_flash_fwd_hdim128_fp16_paged_split_softcap_sm90_cu_ee213261_30264cuda3std3__45__cpo6cbeginE - _ZN86_INTERNAL_e91a5f01_50_flash_fwd_hdim128_fp16_paged_split_softcap_sm90_cu_ee213261_30264cute1_E)
_ZN86_INTERNAL_e91a5f01_50_flash_fwd_hdim128_fp16_paged_split_softcap_sm90_cu_ee213261_30264cute1_E:
	.zero		1
	.type		_ZN86_INTERNAL_e91a5f01_50_flash_fwd_hdim128_fp16_paged_split_softcap_sm90_cu_ee213261_30264cuda3std3__45__cpo6cbeginE,@object
	.size		_ZN86_INTERNAL_e91a5f01_50_flash_fwd_hdim128_fp16_paged_split_softcap_sm90_cu_ee213261_30264cuda3std3__45__cpo6cbeginE,(_ZN86_INTERNAL_e91a5f01_50_flash_fwd_hdim128_fp16_paged_split_softcap_sm90_cu_ee213261_30264cuda3std3__48in_placeE - _ZN86_INTERNAL_e91a5f01_50_flash_fwd_hdim128_fp16_paged_split_softcap_sm90_cu_ee213261_30264cuda3std3__45__cpo6cbeginE)
_ZN86_INTERNAL_e91a5f01_50_flash_fwd_hdim128_fp16_paged_split_softcap_sm90_cu_ee213261_30264cuda3std3__45__cpo6cbeginE:
	.zero		1
	.type		_ZN86_INTERNAL_e91a5f01_50_flash_fwd_hdim128_fp16_paged_split_softcap_sm90_cu_ee213261_30264cuda3std3__48in_placeE,@object
	.size		_ZN86_INTERNAL_e91a5f01_50_flash_fwd_hdim128_fp16_paged_split_softcap_sm90_cu_ee213261_30264cuda3std3__48in_placeE,(_ZN86_INTERNAL_e91a5f01_50_flash_fwd_hdim128_fp16_paged_split_softcap_sm90_cu_ee213261_30264cuda3std6ranges3__45__cpo9iter_moveE - _ZN86_INTERNAL_e91a5f01_50_flash_fwd_hdim128_fp16_paged_split_softcap_sm90_cu_ee213261_30264cuda3std3__48in_placeE)
_ZN86_INTERNAL_e91a5f01_50_flash_fwd_hdim128_fp16_paged_split_softcap_sm90_cu_ee213261_30264cuda3std3__48in_placeE:
	.zero		1
	.type		_ZN86_INTERNAL_e91a5f01_50_flash_fwd_hdim128_fp16_paged_split_softcap_sm90_cu_ee213261_30264cuda3std6ranges3__45__cpo9iter_moveE,@object
	.size		_ZN86_INTERNAL_e91a5f01_50_flash_fwd_hdim128_fp16_paged_split_softcap_sm90_cu_ee213261_30264cuda3std6ranges3__45__cpo9iter_moveE,(_ZN86_INTERNAL_e91a5f01_50_flash_fwd_hdim128_fp16_paged_split_softcap_sm90_cu_ee213261_30264cuda3std3__45__cpo5beginE - _ZN86_INTERNAL_e91a5f01_50_flash_fwd_hdim128_fp16_paged_split_softcap_sm90_cu_ee213261_30264cuda3std6ranges3__45__cpo9iter_moveE)
_ZN86_INTERNAL_e91a5f01_50_flash_fwd_hdim128_fp16_paged_split_softcap_sm90_cu_ee213261_30264cuda3std6ranges3__45__cpo9iter_moveE:
	.zero		1
	.type		_ZN86_INTERNAL_e91a5f01_50_flash_fwd_hdim128_fp16_paged_split_softcap_sm90_cu_ee213261_30264cuda3std3__45__cpo5beginE,@object
	.size		_ZN86_INTERNAL_e91a5f01_50_flash_fwd_hdim128_fp16_paged_split_softcap_sm90_cu_ee213261_30264cuda3std3__45__cpo5beginE,(_ZN86_INTERNAL_e91a5f01_50_flash_fwd_hdim128_fp16_paged_split_softcap_sm90_cu_ee213261_30264cuda3std3__488_GLOBAL__N__e91a5f01_50_flash_fwd_hdim128_fp16_paged_split_softcap_sm90_cu_ee213261_30266ignoreE - _ZN86_INTERNAL_e91a5f01_50_flash_fwd_hdim128_fp16_paged_split_softcap_sm90_cu_ee213261_30264cuda3std3__45__cpo5beginE)
_ZN86_INTERNAL_e91a5f01_50_flash_fwd_hdim128_fp16_paged_split_softcap_sm90_cu_ee213261_30264cuda3std3__45__cpo5beginE:
	.zero		1
	.type		_ZN86_INTERNAL_e91a5f01_50_flash_fwd_hdim128_fp16_paged_split_softcap_sm90_cu_ee213261_30264cuda3std3__488_GLOBAL__N__e91a5f01_50_flash_fwd_hdim128_fp16_paged_split_softcap_sm90_cu_ee213261_30266ignoreE,@object
	.size		_ZN86_INTERNAL_e91a5f01_50_flash_fwd_hdim128_fp16_paged_split_softcap_sm90_cu_ee213261_30264cuda3std3__488_GLOBAL__N__e91a5f01_50_flash_fwd_hdim128_fp16_paged_split_softcap_sm90_cu_ee213261_30266ignoreE,(_ZN86_INTERNAL_e91a5f01_50_flash_fwd_hdim128_fp16_paged_split_softcap_sm90_cu_ee213261_30264cute7productE - _ZN86_INTERNAL_e91a5f01_50_flash_fwd_hdim128_fp16_paged_split_softcap_sm90_cu_ee213261_30264cuda3std3__488_GLOBAL__N__e91a5f01_50_flash_fwd_hdim128_fp16_paged_split_softcap_sm90_cu_ee213261_30266ignoreE)
_ZN86_INTERNAL_e91a5f01_50_flash_fwd_hdim128_fp16_paged_split_softcap_sm90_cu_ee213261_30264cuda3std3__488_GLOBAL__N__e91a5f01_50_flash_fwd_hdim128_fp16_paged_split_softcap_sm90_cu_ee213261_30266ignoreE:
	.zero		1
	.type		_ZN86_INTERNAL_e91a5f01_50_flash_fwd_hdim128_fp16_paged_split_softcap_sm90_cu_ee213261_30264cute7productE,@object
	.size		_ZN86_INTERNAL_e91a5f01_50_flash_fwd_hdim128_fp16_paged_split_softcap_sm90_cu_ee213261_30264cute7productE,(_ZN86_INTERNAL_e91a5f01_50_flash_fwd_hdim128_fp16_paged_split_softcap_sm90_cu_ee213261_30264cuda3std3__45__cpo3endE - _ZN86_INTERNAL_e91a5f01_50_flash_fwd_hdim128_fp16_paged_split_softcap_sm90_cu_ee213261_30264cute7productE)
_ZN86_INTERNAL_e91a5f01_50_flash_fwd_hdim128_fp16_paged_split_softcap_sm90_cu_ee213261_30264cute7productE:
	.zero		1
	.type		_ZN86_INTERNAL_e91a5f01_50_flash_fwd_hdim128_fp16_paged_split_softcap_sm90_cu_ee213261_30264cuda3std3__45__cpo3endE,@object
	.size		_ZN86_INTERNAL_e91a5f01_50_flash_fwd_hdim128_fp16_paged_split_softcap_sm90_cu_ee213261_30264cuda3std3__45__cpo3endE,(_ZN86_INTERNAL_e91a5f01_50_flash_fwd_hdim128_fp16_paged_split_softcap_sm90_cu_ee213261_30264cuda3std3__419piecewise_constructE - _ZN86_INTERNAL_e91a5f01_50_flash_fwd_hdim128_fp16_paged_split_softcap_sm90_cu_ee213261_30264cuda3std3__45__cpo3endE)
_ZN86_INTERNAL_e91a5f01_50_flash_fwd_hdim128_fp16_paged_split_softcap_sm90_cu_ee213261_30264cuda3std3__45__cpo3endE:
	.zero		1
	.type		_ZN86_INTERNAL_e91a5f01_50_flash_fwd_hdim128_fp16_paged_split_softcap_sm90_cu_ee213261_30264cuda3std3__419piecewise_constructE,@object
	.size		_ZN86_INTERNAL_e91a5f01_50_flash_fwd_hdim128_fp16_paged_split_softcap_sm90_cu_ee213261_30264cuda3std3__419piecewise_constructE,(_ZN86_INTERNAL_e91a5f01_50_flash_fwd_hdim128_fp16_paged_split_softcap_sm90_cu_ee213261_30264cuda3std3__45__cpo4cendE - _ZN86_INTERNAL_e91a5f01_50_flash_fwd_hdim128_fp16_paged_split_softcap_sm90_cu_ee213261_30264cuda3std3__419piecewise_constructE)
_ZN86_INTERNAL_e91a5f01_50_flash_fwd_hdim128_fp16_paged_split_softcap_sm90_cu_ee213261_30264cuda3std3__419piecewise_constructE:
	.zero		1
	.type		_ZN86_INTERNAL_e91a5f01_50_flash_fwd_hdim128_fp16_paged_split_softcap_sm90_cu_ee213261_30264cuda3std3__45__cpo4cendE,@object
	.size		_ZN86_INTERNAL_e91a5f01_50_flash_fwd_hdim128_fp16_paged_split_softcap_sm90_cu_ee213261_30264cuda3std3__45__cpo4cendE,(_ZN86_INTERNAL_e91a5f01_50_flash_fwd_hdim128_fp16_paged_split_softcap_sm90_cu_ee213261_30264cuda3std6ranges3__45__cpo4swapE - _ZN86_INTERNAL_e91a5f01_50_flash_fwd_hdim128_fp16_paged_split_softcap_sm90_cu_ee213261_30264cuda3std3__45__cpo4cendE)
_ZN86_INTERNAL_e91a5f01_50_flash_fwd_hdim128_fp16_paged_split_softcap_sm90_cu_ee213261_30264cuda3std3__45__cpo4cendE:
	.zero		1
	.type		_ZN86_INTERNAL_e91a5f01_50_flash_fwd_hdim128_fp16_paged_split_softcap_sm90_cu_ee213261_30264cuda3std6ranges3__45__cpo4swapE,@object
	.size		_ZN86_INTERNAL_e91a5f01_50_flash_fwd_hdim128_fp16_paged_split_softcap_sm90_cu_ee213261_30264cuda3std6ranges3__45__cpo4swapE,(.L_7 - _ZN86_INTERNAL_e91a5f01_50_flash_fwd_hdim128_fp16_paged_split_softcap_sm90_cu_ee213261_30264cuda3std6ranges3__45__cpo4swapE)
_ZN86_INTERNAL_e91a5f01_50_flash_fwd_hdim128_fp16_paged_split_softcap_sm90_cu_ee213261_30264cuda3std6ranges3__45__cpo4swapE:
	.zero		1
.L_7:


//--------------------- .nv.constant0._ZN7cutlass13device_kernelIN5flash11enable_sm90INS1_16FlashAttnFwdSm90INS1_25CollectiveMainloopFwdSm90ILi2EN4cute5tupleIJNS5_1CILi1EEES8_S8_EEENS6_IJNS7_ILi128EEESA_SA_EEELi128ENS_6half_tEfNS_4arch4Sm90ELb0ELb0ELb1ELb0ELb1ELb0ELb0ELb1ELb1ELb1ELb1ELb0EEENS1_21CollectiveEpilogueFwdISB_S9_SC_SE_Li256ELb0ELb1ELb1ELb0EEENS1_19SingleTileSchedulerILb0ELb1ELb1ELi128EEEEEEEEEvNT_6ParamsE --------------------------
	.section	.nv.constant0._ZN7cutlass13device_kernelIN5flash11enable_sm90INS1_16FlashAttnFwdSm90INS1_25CollectiveMainloopFwdSm90ILi2EN4cute5tupleIJNS5_1CILi1EEES8_S8_EEENS6_IJNS7_ILi128EEESA_SA_EEELi128ENS_6half_tEfNS_4arch4Sm90ELb0ELb0ELb1ELb0ELb1ELb0ELb0ELb1ELb1ELb1ELb1ELb0EEENS1_21CollectiveEpilogueFwdISB_S9_SC_SE_Li256ELb0ELb1ELb1ELb0EEENS1_19SingleTileSchedulerILb0ELb1ELb1ELi128EEEEEEEEEvNT_6ParamsE,"a",@progbits
	.sectionflags	@""
	.align	4
.nv.constant0._ZN7cutlass13device_kernelIN5flash11enable_sm90INS1_16FlashAttnFwdSm90INS1_25CollectiveMainloopFwdSm90ILi2EN4cute5tupleIJNS5_1CILi1EEES8_S8_EEENS6_IJNS7_ILi128EEESA_SA_EEELi128ENS_6half_tEfNS_4arch4Sm90ELb0ELb0ELb1ELb0ELb1ELb0ELb0ELb1ELb1ELb1ELb1ELb0EEENS1_21CollectiveEpilogueFwdISB_S9_SC_SE_Li256ELb0ELb1ELb1ELb0EEENS1_19SingleTileSchedulerILb0ELb1ELb1ELi128EEEEEEEEEvNT_6ParamsE:
	.zero		3456


//--------------------- .nv.constant0._ZN7cutlass13device_kernelIN5flash11enable_sm90INS1_16FlashAttnFwdSm90INS1_25CollectiveMainloopFwdSm90ILi2EN4cute5tupleIJNS5_1CILi1EEES8_S8_EEENS6_IJNS7_ILi128EEESA_SA_EEELi128ENS_6half_tEfNS_4arch4Sm90ELb0ELb0ELb1ELb1ELb1ELb0ELb0ELb1ELb1ELb1ELb1ELb0EEENS1_21CollectiveEpilogueFwdISB_S9_SC_SE_Li256ELb1ELb1ELb1ELb0EEENS1_36VarlenDynamicPersistentTileSchedulerILi128ELi128ELi256ELi128ELb1ELb1ELb1ELb0ELb1ELb1EEEEEEEEEvNT_6ParamsE --------------------------
	.section	.nv.constant0._ZN7cutlass13device_kernelIN5flash11enable_sm90INS1_16FlashAttnFwdSm90INS1_25CollectiveMainloopFwdSm90ILi2EN4cute5tupleIJNS5_1CILi1EEES8_S8_EEENS6_IJNS7_ILi128EEESA_SA_EEELi128ENS_6half_tEfNS_4arch4Sm90ELb0ELb0ELb1ELb1ELb1ELb0ELb0ELb1ELb1ELb1ELb1ELb0EEENS1_21CollectiveEpilogueFwdISB_S9_SC_SE_Li256ELb1ELb1ELb1ELb0EEENS1_36VarlenDynamicPersistentTileSchedulerILi128ELi128ELi256ELi128ELb1ELb1ELb1ELb0ELb1ELb1EEEEEEEEEvNT_6ParamsE,"a",@progbits
	.sectionflags	@""
	.align	4
.nv.constant0._ZN7cutlass13device_kernelIN5flash11enable_sm90INS1_16FlashAttnFwdSm90INS1_25CollectiveMainloopFwdSm90ILi2EN4cute5tupleIJNS5_1CILi1EEES8_S8_EEENS6_IJNS7_ILi128EEESA_SA_EEELi128ENS_6half_tEfNS_4arch4Sm90ELb0ELb0ELb1ELb1ELb1ELb0ELb0ELb1ELb1ELb1ELb1ELb0EEENS1_21CollectiveEpilogueFwdISB_S9_SC_SE_Li256ELb1ELb1ELb1ELb0EEENS1_36VarlenDynamicPersistentTileSchedulerILi128ELi128ELi256ELi128ELb1ELb1ELb1ELb0ELb1ELb1EEEEEEEEEvNT_6ParamsE:
	.zero		3584


//--------------------- .nv.constant0._ZN7cutlass13device_kernelIN5flash11enable_sm90INS1_16FlashAttnFwdSm90INS1_25CollectiveMainloopFwdSm90ILi2EN4cute5tupleIJNS5_1CILi1EEES8_S8_EEENS6_IJNS7_ILi128EEESA_SA_EEELi128ENS_6half_tEfNS_4arch4Sm90ELb0ELb0ELb1ELb1ELb1ELb1ELb0ELb1ELb1ELb1ELb1ELb0EEENS1_21CollectiveEpilogueFwdISB_S9_SC_SE_Li256ELb1ELb1ELb1ELb0EEENS1_36VarlenDynamicPersistentTileSchedulerILi128ELi128ELi256ELi128ELb1ELb1ELb1ELb0ELb1ELb1EEEEEEEEEvNT_6ParamsE --------------------------
	.section	.nv.constant0._ZN7cutlass13device_kernelIN5flash11enable_sm90INS1_16FlashAttnFwdSm90INS1_25CollectiveMainloopFwdSm90ILi2EN4cute5tupleIJNS5_1CILi1EEES8_S8_EEENS6_IJNS7_ILi128EEESA_SA_EEELi128ENS_6half_tEfNS_4arch4Sm90ELb0ELb0ELb1ELb1ELb1ELb1ELb0ELb1ELb1ELb1ELb1ELb0EEENS1_21CollectiveEpilogueFwdISB_S9_SC_SE_Li256ELb1ELb1ELb1ELb0EEENS1_36VarlenDynamicPersistentTileSchedulerILi128ELi128ELi256ELi128ELb1ELb1ELb1ELb0ELb1ELb1EEEEEEEEEvNT_6ParamsE,"a",@progbits
	.sectionflags	@""
	.align	4
.nv.constant0._ZN7cutlass13device_kernelIN5flash11enable_sm90INS1_16FlashAttnFwdSm90INS1_25CollectiveMainloopFwdSm90ILi2EN4cute5tupleIJNS5_1CILi1EEES8_S8_EEENS6_IJNS7_ILi128EEESA_SA_EEELi128ENS_6half_tEfNS_4arch4Sm90ELb0ELb0ELb1ELb1ELb1ELb1ELb0ELb1ELb1ELb1ELb1ELb0EEENS1_21CollectiveEpilogueFwdISB_S9_SC_SE_Li256ELb1ELb1ELb1ELb0EEENS1_36VarlenDynamicPersistentTileSchedulerILi128ELi128ELi256ELi128ELb1ELb1ELb1ELb0ELb1ELb1EEEEEEEEEvNT_6ParamsE:
	.zero		3584


//--------------------- .nv.constant0._ZN7cutlass13device_kernelIN5flash11enable_sm90INS1_16FlashAttnFwdSm90INS1_25CollectiveMainloopFwdSm90ILi2EN4cute5tupleIJNS5_1CILi1EEES8_S8_EEENS6_IJNS7_ILi128EEESA_SA_EEELi128ENS_6half_tEfNS_4arch4Sm90ELb0ELb1ELb1ELb0ELb1ELb0ELb0ELb1ELb1ELb1ELb1ELb0EEENS1_21CollectiveEpilogueFwdISB_S9_SC_SE_Li256ELb0ELb1ELb1ELb0EEENS1_19SingleTileSchedulerILb0ELb1ELb1ELi128EEEEEEEEEvNT_6ParamsE --------------------------
	.section	.nv.constant0._ZN7cutlass13device_kernelIN5flash11enable_sm90INS1_16FlashAttnFwdSm90INS1_25CollectiveMainloopFwdSm90ILi2EN4cute5tupleIJNS5_1CILi1EEES8_S8_EEENS6_IJNS7_ILi128EEESA_SA_EEELi128ENS_6half_tEfNS_4arch4Sm90ELb0ELb1ELb1ELb0ELb1ELb0ELb0ELb1ELb1ELb1ELb1ELb0EEENS1_21CollectiveEpilogueFwdISB_S9_SC_SE_Li256ELb0ELb1ELb1ELb0EEENS1_19SingleTileSchedulerILb0ELb1ELb1ELi128EEEEEEEEEvNT_6ParamsE,"a",@progbits
	.sectionflags	@""
	.align	4
.nv.constant0._ZN7cutlass13device_kernelIN5flash11enable_sm90INS1_16FlashAttnFwdSm90INS1_25CollectiveMainloopFwdSm90ILi2EN4cute5tupleIJNS5_1CILi1EEES8_S8_EEENS6_IJNS7_ILi128EEESA_SA_EEELi128ENS_6half_tEfNS_4arch4Sm90ELb0ELb1ELb1ELb0ELb1ELb0ELb0ELb1ELb1ELb1ELb1ELb0EEENS1_21CollectiveEpilogueFwdISB_S9_SC_SE_Li256ELb0ELb1ELb1ELb0EEENS1_19SingleTileSchedulerILb0ELb1ELb1ELi128EEEEEEEEEvNT_6ParamsE:
	.zero		3456


//--------------------- .nv.constant0._ZN7cutlass13device_kernelIN5flash11enable_sm90INS1_16FlashAttnFwdSm90INS1_25CollectiveMainloopFwdSm90ILi2EN4cute5tupleIJNS5_1CILi1EEES8_S8_EEENS6_IJNS7_ILi128EEESA_SA_EEELi128ENS_6half_tEfNS_4arch4Sm90ELb0ELb1ELb1ELb1ELb1ELb0ELb0ELb1ELb1ELb1ELb1ELb0EEENS1_21CollectiveEpilogueFwdISB_S9_SC_SE_Li256ELb1ELb1ELb1ELb0EEENS1_36VarlenDynamicPersistentTileSchedulerILi128ELi128ELi256ELi128ELb1ELb1ELb1ELb1ELb0ELb1EEEEEEEEEvNT_6ParamsE --------------------------
	.section	.nv.constant0._ZN7cutlass13device_kernelIN5flash11enable_sm90INS1_16FlashAttnFwdSm90INS1_25CollectiveMainloopFwdSm90ILi2EN4cute5tupleIJNS5_1CILi1EEES8_S8_EEENS6_IJNS7_ILi128EEESA_SA_EEELi128ENS_6half_tEfNS_4arch4Sm90ELb0ELb1ELb1ELb1ELb1ELb0ELb0ELb1ELb1ELb1ELb1ELb0EEENS1_21CollectiveEpilogueFwdISB_S9_SC_SE_Li256ELb1ELb1ELb1ELb0EEENS1_36VarlenDynamicPersistentTileSchedulerILi128ELi128ELi256ELi128ELb1ELb1ELb1ELb1ELb0ELb1EEEEEEEEEvNT_6ParamsE,"a",@progbits
	.sectionflags	@""
	.align	4
.nv.constant0._ZN7cutlass13device_kernelIN5flash11enable_sm90INS1_16FlashAttnFwdSm90INS1_25CollectiveMainloopFwdSm90ILi2EN4cute5tupleIJNS5_1CILi1EEES8_S8_EEENS6_IJNS7_ILi128EEESA_SA_EEELi128ENS_6half_tEfNS_4arch4Sm90ELb0ELb1ELb1ELb1ELb1ELb0ELb0ELb1ELb1ELb1ELb1ELb0EEENS1_21CollectiveEpilogueFwdISB_S9_SC_SE_Li256ELb1ELb1ELb1ELb0EEENS1_36VarlenDynamicPersistentTileSchedulerILi128ELi128ELi256ELi128ELb1ELb1ELb1ELb1ELb0ELb1EEEEEEEEEvNT_6ParamsE:
	.zero		3584


//--------------------- .nv.constant0._ZN7cutlass13device_kernelIN5flash11enable_sm90INS1_16FlashAttnFwdSm90INS1_25CollectiveMainloopFwdSm90ILi2EN4cute5tupleIJNS5_1CILi1EEES8_S8_EEENS6_IJNS7_ILi128EEESA_SA_EEELi128ENS_6half_tEfNS_4arch4Sm90ELb0ELb1ELb1ELb1ELb1ELb1ELb0ELb1ELb1ELb1ELb1ELb0EEENS1_21CollectiveEpilogueFwdISB_S9_SC_SE_Li256ELb1ELb1ELb1ELb0EEENS1_36VarlenDynamicPersistentTileSchedulerILi128ELi128ELi256ELi128ELb1ELb1ELb1ELb1ELb0ELb1EEEEEEEEEvNT_6ParamsE --------------------------
	.section	.nv.constant0._ZN7cutlass13device_kernelIN5flash11enable_sm90INS1_16FlashAttnFwdSm90INS1_25CollectiveMainloopFwdSm90ILi2EN4cute5tupleIJNS5_1CILi1EEES8_S8_EEENS6_IJNS7_ILi128EEESA_SA_EEELi128ENS_6half_tEfNS_4arch4Sm90ELb0ELb1ELb1ELb1ELb1ELb1ELb0ELb1ELb1ELb1ELb1ELb0EEENS1_21CollectiveEpilogueFwdISB_S9_SC_SE_Li256ELb1ELb1ELb1ELb0EEENS1_36VarlenDynamicPersistentTileSchedulerILi128ELi128ELi256ELi128ELb1ELb1ELb1ELb1ELb0ELb1EEEEEEEEEvNT_6ParamsE,"a",@progbits
	.sectionflags	@""
	.align	4
.nv.constant0._ZN7cutlass13device_kernelIN5flash11enable_sm90INS1_16FlashAttnFwdSm90INS1_25CollectiveMainloopFwdSm90ILi2EN4cute5tupleIJNS5_1CILi1EEES8_S8_EEENS6_IJNS7_ILi128EEESA_SA_EEELi128ENS_6half_tEfNS_4arch4Sm90ELb0ELb1ELb1ELb1ELb1ELb1ELb0ELb1ELb1ELb1ELb1ELb0EEENS1_21CollectiveEpilogueFwdISB_S9_SC_SE_Li256ELb1ELb1ELb1ELb0EEENS1_36VarlenDynamicPersistentTileSchedulerILi128ELi128ELi256ELi128ELb1ELb1ELb1ELb1ELb0ELb1EEEEEEEEEvNT_6ParamsE:
	.zero		3584


//--------------------- .nv.constant0._ZN7cutlass13device_kernelIN5flash11enable_sm90INS1_16FlashAttnFwdSm90INS1_25CollectiveMainloopFwdSm90ILi2EN4cute5tupleIJNS5_1CILi1EEES8_S8_EEENS6_IJNS7_ILi128EEESA_SA_EEELi128ENS_6half_tEfNS_4arch4Sm90ELb1ELb0ELb1ELb0ELb1ELb0ELb0ELb1ELb1ELb1ELb1ELb0EEENS1_21CollectiveEpilogueFwdISB_S9_SC_SE_Li256ELb0ELb1ELb1ELb0EEENS1_19SingleTileSchedulerILb0ELb1ELb1ELi128EEEEEEEEEvNT_6ParamsE --------------------------
	.section	.nv.constant0._ZN7cutlass13device_kernelIN5flash11enable_sm90INS1_16FlashAttnFwdSm90INS1_25CollectiveMainloopFwdSm90ILi2EN4cute5tupleIJNS5_1CILi1EEES8_S8_EEENS6_IJNS7_ILi128EEESA_SA_EEELi128ENS_6half_tEfNS_4arch4Sm90ELb1ELb0ELb1ELb0ELb1ELb0ELb0ELb1ELb1ELb1ELb1ELb0EEENS1_21CollectiveEpilogueFwdISB_S9_SC_SE_Li256ELb0ELb1ELb1ELb0EEENS1_19SingleTileSchedulerILb0ELb1ELb1ELi128EEEEEEEEEvNT_6ParamsE,"a",@progbits
	.sectionflags	@""
	.align	4
.nv.constant0._ZN7cutlass13device_kernelIN5flash11enable_sm90INS1_16FlashAttnFwdSm90INS1_25CollectiveMainloopFwdSm90ILi2EN4cute5tupleIJNS5_1CILi1EEES8_S8_EEENS6_IJNS7_ILi128EEESA_SA_EEELi128ENS_6half_tEfNS_4arch4Sm90ELb1ELb0ELb1ELb0ELb1ELb0ELb0ELb1ELb1ELb1ELb1ELb0EEENS1_21CollectiveEpilogueFwdISB_S9_SC_SE_Li256ELb0ELb1ELb1ELb0EEENS1_19SingleTileSchedulerILb0ELb1ELb1ELi128EEEEEEEEEvNT_6ParamsE:
	.zero		3456


//--------------------- .nv.constant0._ZN7cutlass13device_kernelIN5flash11enable_sm90INS1_16FlashAttnFwdSm90INS1_25CollectiveMainloopFwdSm90ILi2EN4cute5tupleIJNS5_1CILi1EEES8_S8_EEENS6_IJNS7_ILi128EEESA_SA_EEELi128ENS_6half_tEfNS_4arch4Sm90ELb1ELb0ELb1ELb1ELb1ELb0ELb0ELb1ELb1ELb1ELb1ELb0EEENS1_21CollectiveEpilogueFwdISB_S9_SC_SE_Li256ELb1ELb1ELb1ELb0EEENS1_36VarlenDynamicPersistentTileSchedulerILi128ELi128ELi256ELi128ELb1ELb1ELb1ELb1ELb1ELb1EEEEEEEEEvNT_6ParamsE --------------------------
	.section	.nv.constant0._ZN7cutlass13device_kernelIN5flash11enable_sm90INS1_16FlashAttnFwdSm90INS1_25CollectiveMainloopFwdSm90ILi2EN4cute5tupleIJNS5_1CILi1EEES8_S8_EEENS6_IJNS7_ILi128EEESA_SA_EEELi128ENS_6half_tEfNS_4arch4Sm90ELb1ELb0ELb1ELb1ELb1ELb0ELb0ELb1ELb1ELb1ELb1ELb0EEENS1_21CollectiveEpilogueFwdISB_S9_SC_SE_Li256ELb1ELb1ELb1ELb0EEENS1_36VarlenDynamicPersistentTileSchedulerILi128ELi128ELi256ELi128ELb1ELb1ELb1ELb1ELb1ELb1EEEEEEEEEvNT_6ParamsE,"a",@progbits
	.sectionflags	@""
	.align	4
.nv.constant0._ZN7cutlass13device_kernelIN5flash11enable_sm90INS1_16FlashAttnFwdSm90INS1_25CollectiveMainloopFwdSm90ILi2EN4cute5tupleIJNS5_1CILi1EEES8_S8_EEENS6_IJNS7_ILi128EEESA_SA_EEELi128ENS_6half_tEfNS_4arch4Sm90ELb1ELb0ELb1ELb1ELb1ELb0ELb0ELb1ELb1ELb1ELb1ELb0EEENS1_21CollectiveEpilogueFwdISB_S9_SC_SE_Li256ELb1ELb1ELb1ELb0EEENS1_36VarlenDynamicPersistentTileSchedulerILi128ELi128ELi256ELi128ELb1ELb1ELb1ELb1ELb1ELb1EEEEEEEEEvNT_6ParamsE:
	.zero		3584


//--------------------- .nv.constant0._ZN7cutlass13device_kernelIN5flash11enable_sm90INS1_16FlashAttnFwdSm90INS1_25CollectiveMainloopFwdSm90ILi2EN4cute5tupleIJNS5_1CILi1EEES8_S8_EEENS6_IJNS7_ILi128EEESA_SA_EEELi128ENS_6half_tEfNS_4arch4Sm90ELb1ELb0ELb1ELb1ELb1ELb1ELb0ELb1ELb1ELb1ELb1ELb0EEENS1_21CollectiveEpilogueFwdISB_S9_SC_SE_Li256ELb1ELb1ELb1ELb0EEENS1_36VarlenDynamicPersistentTileSchedulerILi128ELi128ELi256ELi128ELb1ELb1ELb1ELb1ELb1ELb1EEEEEEEEEvNT_6ParamsE --------------------------
	.section	.nv.constant0._ZN7cutlass13device_kernelIN5flash11enable_sm90INS1_16FlashAttnFwdSm90INS1_25CollectiveMainloopFwdSm90ILi2EN4cute5tupleIJNS5_1CILi1EEES8_S8_EEENS6_IJNS7_ILi128EEESA_SA_EEELi128ENS_6half_tEfNS_4arch4Sm90ELb1ELb0ELb1ELb1ELb1ELb1ELb0ELb1ELb1ELb1ELb1ELb0EEENS1_21CollectiveEpilogueFwdISB_S9_SC_SE_Li256ELb1ELb1ELb1ELb0EEENS1_36VarlenDynamicPersistentTileSchedulerILi128ELi128ELi256ELi128ELb1ELb1ELb1ELb1ELb1ELb1EEEEEEEEEvNT_6ParamsE,"a",@progbits
	.sectionflags	@""
	.align	4
.nv.constant0._ZN7cutlass13device_kernelIN5flash11enable_sm90INS1_16FlashAttnFwdSm90INS1_25CollectiveMainloopFwdSm90ILi2EN4cute5tupleIJNS5_1CILi1EEES8_S8_EEENS6_IJNS7_ILi128EEESA_SA_EEELi128ENS_6half_tEfNS_4arch4Sm90ELb1ELb0ELb1ELb1ELb1ELb1ELb0ELb1ELb1ELb1ELb1ELb0EEENS1_21CollectiveEpilogueFwdISB_S9_SC_SE_Li256ELb1ELb1ELb1ELb0EEENS1_36VarlenDynamicPersistentTileSchedulerILi128ELi128ELi256ELi128ELb1ELb1ELb1ELb1ELb1ELb1EEEEEEEEEvNT_6ParamsE:
	.zero		3584


//--------------------- SYMBOLS --------------------------

	.type		.nv.reservedSmem.offset0,@object
	.size		.nv.reservedSmem.offset0,0x4
